// auto-generated by cutlass_sweep.gemm — config: {"arch": "sm_90", "cluster_m": 1, "cluster_n": 1, "dtype": "e5m2", "dtype_b": "e5m2", "layout": "nt", "stages": 0, "tile_k": 32, "tile_m": 256, "tile_n": 128}
#include "cutlass/cutlass.h"
#include "cutlass/gemm/collective/collective_builder.hpp"
#include "cutlass/gemm/device/gemm_universal_adapter.h"
#include "cutlass/gemm/kernel/gemm_universal.hpp"
#include "cutlass/epilogue/collective/collective_builder.hpp"

using ElemA = cutlass::float_e5m2_t;
using ElemB = cutlass::float_e5m2_t;
using ElemCD = cutlass::float_e5m2_t;
using Acc  = float;
using TileShape    = cute::Shape<cute::_256, cute::_128, cute::_32>;
using ClusterShape = cute::Shape<cute::_1, cute::_1, cute::_1>;

using CollectiveEpilogue = typename cutlass::epilogue::collective::CollectiveBuilder<
    cutlass::arch::Sm90, cutlass::arch::OpClassTensorOp,
    TileShape, ClusterShape,
    cutlass::epilogue::collective::EpilogueTileAuto,
    Acc, Acc,
    ElemCD, cutlass::layout::RowMajor, 128 / cutlass::sizeof_bits<ElemCD>::value,
    ElemCD, cutlass::layout::RowMajor, 128 / cutlass::sizeof_bits<ElemCD>::value,
    cutlass::epilogue::collective::EpilogueScheduleAuto
  >::CollectiveOp;

using CollectiveMainloop = typename cutlass::gemm::collective::CollectiveBuilder<
    cutlass::arch::Sm90, cutlass::arch::OpClassTensorOp,
    ElemA, cutlass::layout::RowMajor, 128 / cutlass::sizeof_bits<ElemA>::value,
    ElemB, cutlass::layout::ColumnMajor, 128 / cutlass::sizeof_bits<ElemB>::value,
    Acc,
    TileShape, ClusterShape,
    cutlass::gemm::collective::StageCountAutoCarveout<static_cast<int>(sizeof(typename CollectiveEpilogue::SharedStorage))>,
    cutlass::gemm::collective::KernelScheduleAuto
  >::CollectiveOp;

using GemmKernel = cutlass::gemm::kernel::GemmUniversal<
    cute::Shape<int,int,int,int>,
    CollectiveMainloop,
    CollectiveEpilogue
>;
using Gemm = cutlass::gemm::device::GemmUniversalAdapter<GemmKernel>;

// Force the device kernel symbol into the cubin without needing a host main.
auto* _anchor = &cutlass::device_kernel<GemmKernel>;


// ===== COMPILED SASS (sm_90a) =====

	.target	sm_90a

	.elftype	@"ET_EXEC"


//--------------------- .note.nv.tkinfo           --------------------------
	.section	.note.nv.tkinfo,"",@"SHT_NOTE"
	.sectionflags	@"SHF_NOTE_NV_TKINFO"
	.tkinfo
        /*0018*/ 	.word	0x00000002
        /*0030*/ 	.string	""
        /*0030*/ 	.string	"ptxas"
        /*0030*/ 	.string	"Cuda compilation tools, release 13.0, V13.0.88"
        /*0030*/ 	.string	"Build cuda_13.0.r13.0/compiler.36424714_0"
        /*0030*/ 	.string	"-arch sm_90a -m 64 "



//--------------------- .note.nv.cuinfo           --------------------------
	.section	.note.nv.cuinfo,"",@"SHT_NOTE"
	.sectionflags	@"SHF_NOTE_NV_CUINFO"
        /*0018*/ 	.short	0x0002
        /*001a*/ 	.short	0x005a
        /*001c*/ 	.short	0x0082
	.zero		2


//--------------------- .nv.info                  --------------------------
	.section	.nv.info,"",@"SHT_CUDA_INFO"
	.align	4


	//----- nvinfo : EIATTR_REGCOUNT
	.align		4
        /*0000*/ 	.byte	0x04, 0x2f
        /*0002*/ 	.short	(.L_12 - .L_11)
	.align		4
.L_11:
        /*0004*/ 	.word	index@(_ZN7cutlass13device_kernelINS_4gemm6kernel13GemmUniversalIN4cute5tupleIJiiiiEEENS1_10collective13CollectiveMmaINS1_37MainloopSm90TmaGmmaWarpSpecializedFP8ILi18ENS5_IJNS4_1CILi1EEESB_SB_EEENS1_35KernelTmaWarpSpecializedCooperativeEEENS5_IJNSA_ILi256EEENSA_ILi128EEENSA_ILi32EEEEEENS_12float_e5m2_tENS5_IJlSB_lEEESJ_SK_NS4_8TiledMMAINS4_8MMA_AtomIJNS4_4SM904GMMA31MMA_64x128x32_F32E5M2E5M2_SS_TNILNSO_7ScaleInE1ELSQ_1EEEEEENS4_6LayoutINS5_IJNSA_ILi2EEESB_SB_EEENS5_IJSB_NSA_ILi0EEESW_EEEEENS5_IJNS4_10UnderscoreESZ_SZ_EEEEENS4_13SM90_TMA_LOADENS4_14ComposedLayoutINS4_7SwizzleILi1ELi4ELi3EEENS4_18smem_ptr_flag_bitsILi8EEENST_INS5_IJNSA_ILi8EEESH_EEENS5_IJSH_SB_EEEEEEEvNS4_8identityES12_S1C_vS1D_EENS_8epilogue10collective6detail29Sm90TmaWarpSpecializedAdapterINS1G_15DefaultEpilogueISJ_SK_SK_NS1F_6thread17LinearCombinationISJ_Li1EffLNS1K_9ScaleType4KindE0ELNS_15FloatRoundStyleE2ESJ_EENS1_15EpilogueDefaultEEEEEvvEEEEvNT_6ParamsE)
        /*0008*/ 	.word	0x000000a8


	//----- nvinfo : EIATTR_FRAME_SIZE
	.align		4
.L_12:
        /*000c*/ 	.byte	0x04, 0x11
        /*000e*/ 	.short	(.L_14 - .L_13)
	.align		4
.L_13:
        /*0010*/ 	.word	index@(_ZN7cutlass13device_kernelINS_4gemm6kernel13GemmUniversalIN4cute5tupleIJiiiiEEENS1_10collective13CollectiveMmaINS1_37MainloopSm90TmaGmmaWarpSpecializedFP8ILi18ENS5_IJNS4_1CILi1EEESB_SB_EEENS1_35KernelTmaWarpSpecializedCooperativeEEENS5_IJNSA_ILi256EEENSA_ILi128EEENSA_ILi32EEEEEENS_12float_e5m2_tENS5_IJlSB_lEEESJ_SK_NS4_8TiledMMAINS4_8MMA_AtomIJNS4_4SM904GMMA31MMA_64x128x32_F32E5M2E5M2_SS_TNILNSO_7ScaleInE1ELSQ_1EEEEEENS4_6LayoutINS5_IJNSA_ILi2EEESB_SB_EEENS5_IJSB_NSA_ILi0EEESW_EEEEENS5_IJNS4_10UnderscoreESZ_SZ_EEEEENS4_13SM90_TMA_LOADENS4_14ComposedLayoutINS4_7SwizzleILi1ELi4ELi3EEENS4_18smem_ptr_flag_bitsILi8EEENST_INS5_IJNSA_ILi8EEESH_EEENS5_IJSH_SB_EEEEEEEvNS4_8identityES12_S1C_vS1D_EENS_8epilogue10collective6detail29Sm90TmaWarpSpecializedAdapterINS1G_15DefaultEpilogueISJ_SK_SK_NS1F_6thread17LinearCombinationISJ_Li1EffLNS1K_9ScaleType4KindE0ELNS_15FloatRoundStyleE2ESJ_EENS1_15EpilogueDefaultEEEEEvvEEEEvNT_6ParamsE)
        /*0014*/ 	.word	0x00000100


	//----- nvinfo : EIATTR_MIN_STACK_SIZE
	.align		4
.L_14:
        /*0018*/ 	.byte	0x04, 0x12
        /*001a*/ 	.short	(.L_16 - .L_15)
	.align		4
.L_15:
        /*001c*/ 	.word	index@(_ZN7cutlass13device_kernelINS_4gemm6kernel13GemmUniversalIN4cute5tupleIJiiiiEEENS1_10collective13CollectiveMmaINS1_37MainloopSm90TmaGmmaWarpSpecializedFP8ILi18ENS5_IJNS4_1CILi1EEESB_SB_EEENS1_35KernelTmaWarpSpecializedCooperativeEEENS5_IJNSA_ILi256EEENSA_ILi128EEENSA_ILi32EEEEEENS_12float_e5m2_tENS5_IJlSB_lEEESJ_SK_NS4_8TiledMMAINS4_8MMA_AtomIJNS4_4SM904GMMA31MMA_64x128x32_F32E5M2E5M2_SS_TNILNSO_7ScaleInE1ELSQ_1EEEEEENS4_6LayoutINS5_IJNSA_ILi2EEESB_SB_EEENS5_IJSB_NSA_ILi0EEESW_EEEEENS5_IJNS4_10UnderscoreESZ_SZ_EEEEENS4_13SM90_TMA_LOADENS4_14ComposedLayoutINS4_7SwizzleILi1ELi4ELi3EEENS4_18smem_ptr_flag_bitsILi8EEENST_INS5_IJNSA_ILi8EEESH_EEENS5_IJSH_SB_EEEEEEEvNS4_8identityES12_S1C_vS1D_EENS_8epilogue10collective6detail29Sm90TmaWarpSpecializedAdapterINS1G_15DefaultEpilogueISJ_SK_SK_NS1F_6thread17LinearCombinationISJ_Li1EffLNS1K_9ScaleType4KindE0ELNS_15FloatRoundStyleE2ESJ_EENS1_15EpilogueDefaultEEEEEvvEEEEvNT_6ParamsE)
        /*0020*/ 	.word	0x00000100
.L_16:


//--------------------- .nv.compat                --------------------------
	.section	.nv.compat,"",@"SHT_CUDA_COMPAT_INFO"
	.align	4
        /*0000*/ 	.byte	0x02, 0x09, 0x01, 0x00, 0x02, 0x02, 0x04, 0x00, 0x02, 0x05, 0x05, 0x00, 0x03, 0x07, 0x01, 0x01
        /*0010*/ 	.byte	0x02, 0x03, 0x01, 0x00, 0x02, 0x06, 0x01, 0x00, 0x04, 0x0b, 0x08, 0x00, 0x00, 0x00, 0x00, 0x00
        /*0020*/ 	.byte	0x00, 0x00, 0x00, 0x00


//--------------------- .nv.info._ZN7cutlass13device_kernelINS_4gemm6kernel13GemmUniversalIN4cute5tupleIJiiiiEEENS1_10collective13CollectiveMmaINS1_37MainloopSm90TmaGmmaWarpSpecializedFP8ILi18ENS5_IJNS4_1CILi1EEESB_SB_EEENS1_35KernelTmaWarpSpecializedCooperativeEEENS5_IJNSA_ILi256EEENSA_ILi128EEENSA_ILi32EEEEEENS_12float_e5m2_tENS5_IJlSB_lEEESJ_SK_NS4_8TiledMMAINS4_8MMA_AtomIJNS4_4SM904GMMA31MMA_64x128x32_F32E5M2E5M2_SS_TNILNSO_7ScaleInE1ELSQ_1EEEEEENS4_6LayoutINS5_IJNSA_ILi2EEESB_SB_EEENS5_IJSB_NSA_ILi0EEESW_EEEEENS5_IJNS4_10UnderscoreESZ_SZ_EEEEENS4_13SM90_TMA_LOADENS4_14ComposedLayoutINS4_7SwizzleILi1ELi4ELi3EEENS4_18smem_ptr_flag_bitsILi8EEENST_INS5_IJNSA_ILi8EEESH_EEENS5_IJSH_SB_EEEEEEEvNS4_8identityES12_S1C_vS1D_EENS_8epilogue10collective6detail29Sm90TmaWarpSpecializedAdapterINS1G_15DefaultEpilogueISJ_SK_SK_NS1F_6thread17LinearCombinationISJ_Li1EffLNS1K_9ScaleType4KindE0ELNS_15FloatRoundStyleE2ESJ_EENS1_15EpilogueDefaultEEEEEvvEEEEvNT_6ParamsE --------------------------
	.section	.nv.info._ZN7cutlass13device_kernelINS_4gemm6kernel13GemmUniversalIN4cute5tupleIJiiiiEEENS1_10collective13CollectiveMmaINS1_37MainloopSm90TmaGmmaWarpSpecializedFP8ILi18ENS5_IJNS4_1CILi1EEESB_SB_EEENS1_35KernelTmaWarpSpecializedCooperativeEEENS5_IJNSA_ILi256EEENSA_ILi128EEENSA_ILi32EEEEEENS_12float_e5m2_tENS5_IJlSB_lEEESJ_SK_NS4_8TiledMMAINS4_8MMA_AtomIJNS4_4SM904GMMA31MMA_64x128x32_F32E5M2E5M2_SS_TNILNSO_7ScaleInE1ELSQ_1EEEEEENS4_6LayoutINS5_IJNSA_ILi2EEESB_SB_EEENS5_IJSB_NSA_ILi0EEESW_EEEEENS5_IJNS4_10UnderscoreESZ_SZ_EEEEENS4_13SM90_TMA_LOADENS4_14ComposedLayoutINS4_7SwizzleILi1ELi4ELi3EEENS4_18smem_ptr_flag_bitsILi8EEENST_INS5_IJNSA_ILi8EEESH_EEENS5_IJSH_SB_EEEEEEEvNS4_8identityES12_S1C_vS1D_EENS_8epilogue10collective6detail29Sm90TmaWarpSpecializedAdapterINS1G_15DefaultEpilogueISJ_SK_SK_NS1F_6thread17LinearCombinationISJ_Li1EffLNS1K_9ScaleType4KindE0ELNS_15FloatRoundStyleE2ESJ_EENS1_15EpilogueDefaultEEEEEvvEEEEvNT_6ParamsE,"",@"SHT_CUDA_INFO"
	.sectionflags	@""
	.align	4


	//----- nvinfo : EIATTR_CUDA_API_VERSION
	.align		4
        /*0000*/ 	.byte	0x04, 0x37
        /*0002*/ 	.short	(.L_18 - .L_17)
.L_17:
        /*0004*/ 	.word	0x00000082


	//----- nvinfo : EIATTR_KPARAM_INFO
	.align		4
.L_18:
        /*0008*/ 	.byte	0x04, 0x17
        /*000a*/ 	.short	(.L_20 - .L_19)
.L_19:
        /*000c*/ 	.word	0x00000000
        /*0010*/ 	.short	0x0000
        /*0012*/ 	.short	0x0070
        /*0014*/ 	.byte	0x00, 0xf0, 0x01, 0x10


	//----- nvinfo : EIATTR_SPARSE_MMA_MASK
	.align		4
.L_20:
        /*0018*/ 	.byte	0x03, 0x50
        /*001a*/ 	.short	0x0000


	//----- nvinfo : EIATTR_MAXREG_COUNT
	.align		4
        /*001c*/ 	.byte	0x03, 0x1b
        /*001e*/ 	.short	0x00a8


	//----- nvinfo : EIATTR_NUM_BARRIERS
	.align		4
        /*0020*/ 	.byte	0x02, 0x4c
        /*0022*/ 	.byte	0x01
	.zero		1


	//----- nvinfo : EIATTR_ANNOTATIONS
	.align		4
        /*0024*/ 	.byte	0x04, 0x55
        /*0026*/ 	.short	(.L_22 - .L_21)


	//   ....[0]....
.L_21:
        /*0028*/ 	.word	0x00000001
        /*002c*/ 	.byte	0x80, 0x07, 0x00, 0x00, 0x01, 0x00, 0x00, 0x00, 0xa0, 0x07, 0x00, 0x00, 0x01, 0x00, 0x00, 0x00
        /* <DEDUP_REMOVED lines=193> */
        /*0c4c*/ 	.byte	0x20, 0x0b, 0x01, 0x00


	//----- nvinfo : EIATTR_MERCURY_ISA_VERSION
	.align		4
.L_22:
        /*0c50*/ 	.byte	0x03, 0x5f
        /*0c52*/ 	.short	0x0101


	//----- nvinfo : EIATTR_INT_WARP_WIDE_INSTR_OFFSETS
	.align		4
        /*0c54*/ 	.byte	0x04, 0x31
        /*0c56*/ 	.short	(.L_24 - .L_23)


	//   ....[0]....
.L_23:
        /*0c58*/ 	.word	0x00000650


	//   ....[1]....
        /*0c5c*/ 	.word	0x00000660


	//   ....[2]....
        /*0c60*/ 	.word	0x00000790


	//----- nvinfo : EIATTR_COOP_GROUP_MASK_REGIDS
	.align		4
.L_24:
        /*0c64*/ 	.byte	0x04, 0x29
        /*0c66*/ 	.short	(.L_26 - .L_25)


	//   ....[0]....
.L_25:
        /*0c68*/ 	.word	0xffffffff


	//   ....[1]....
        /*0c6c*/ 	.word	0xffffffff


	//   ....[2]....
        /*0c70*/ 	.word	0xffffffff


	//   ....[3]....
        /*0c74*/ 	.word	0xffffffff


	//   ....[4]....
        /*0c78*/ 	.word	0xffffffff


	//----- nvinfo : EIATTR_COOP_GROUP_INSTR_OFFSETS
	.align		4
.L_26:
        /*0c7c*/ 	.byte	0x04, 0x28
        /*0c7e*/ 	.short	(.L_28 - .L_27)


	//   ....[0]....
.L_27:
        /*0c80*/ 	.word	0x00000070


	//   ....[1]....
        /*0c84*/ 	.word	0x00000080


	//   ....[2]....
        /*0c88*/ 	.word	0x000001a0


	//   ....[3]....
        /*0c8c*/ 	.word	0x000005a0


	//   ....[4]....
        /*0c90*/ 	.word	0x000014e0


	//----- nvinfo : EIATTR_REG_RECONFIG
	.align		4
.L_28:
        /*0c94*/ 	.byte	0x01, 0x54
	.zero		2


	//----- nvinfo : EIATTR_MBARRIER_INSTR_OFFSETS
	.align		4
        /*0c98*/ 	.byte	0x04, 0x39
        /*0c9a*/ 	.short	(.L_30 - .L_29)


	//   ....[0]....
.L_29:
        /*0c9c*/ 	.word	0x00000340
        /*0ca0*/ 	.word	0x000000ff
        /*0ca4*/ 	.word	0x00000000
        /*0ca8*/ 	.short	0x0100
        /*0caa*/ 	.byte	0x09
	.zero		1


	//   ....[1]....
        /*0cac*/ 	.word	0x00000350
        /*0cb0*/ 	.word	0x000000ff
        /*0cb4*/ 	.word	0x00000090
        /*0cb8*/ 	.short	0x0100
        /*0cba*/ 	.byte	0x09
	.zero		1


	//   ....[2]....
        /*0cbc*/ 	.word	0x00000360
        /*0cc0*/ 	.word	0x000000ff
        /*0cc4*/ 	.word	0x00000008
        /*0cc8*/ 	.short	0x0100
        /*0cca*/ 	.byte	0x09
	.zero		1


	//   ....[3]....
        /*0ccc*/ 	.word	0x00000370
        /*0cd0*/ 	.word	0x000000ff
        /*0cd4*/ 	.word	0x00000098
        /*0cd8*/ 	.short	0x0100
        /*0cda*/ 	.byte	0x09
	.zero		1


	//   ....[4]....
        /*0cdc*/ 	.word	0x00000380
        /*0ce0*/ 	.word	0x000000ff
        /*0ce4*/ 	.word	0x00000010
        /*0ce8*/ 	.short	0x0100
        /*0cea*/ 	.byte	0x09
	.zero		1


	//   ....[5]....
        /*0cec*/ 	.word	0x00000390
        /*0cf0*/ 	.word	0x000000ff
        /*0cf4*/ 	.word	0x000000a0
        /*0cf8*/ 	.short	0x0100
        /*0cfa*/ 	.byte	0x09
	.zero		1


	//   ....[6]....
        /*0cfc*/ 	.word	0x000003a0
        /*0d00*/ 	.word	0x000000ff
        /*0d04*/ 	.word	0x00000018
        /*0d08*/ 	.short	0x0100
        /*0d0a*/ 	.byte	0x09
	.zero		1


	//   ....[7]....
        /*0d0c*/ 	.word	0x000003b0
        /*0d10*/ 	.word	0x000000ff
        /*0d14*/ 	.word	0x000000a8
        /*0d18*/ 	.short	0x0100
        /*0d1a*/ 	.byte	0x09
	.zero		1


	//   ....[8]....
        /*0d1c*/ 	.word	0x000003c0
        /*0d20*/ 	.word	0x000000ff
        /*0d24*/ 	.word	0x00000020
        /*0d28*/ 	.short	0x0100
        /*0d2a*/ 	.byte	0x09
	.zero		1


	//   ....[9]....
        /*0d2c*/ 	.word	0x000003d0
        /*0d30*/ 	.word	0x000000ff
        /*0d34*/ 	.word	0x000000b0
        /*0d38*/ 	.short	0x0100
        /*0d3a*/ 	.byte	0x09
	.zero		1


	//   ....[10]....
        /*0d3c*/ 	.word	0x000003e0
        /*0d40*/ 	.word	0x000000ff
        /*0d44*/ 	.word	0x00000028
        /*0d48*/ 	.short	0x0100
        /*0d4a*/ 	.byte	0x09
	.zero		1


	//   ....[11]....
        /*0d4c*/ 	.word	0x000003f0
        /*0d50*/ 	.word	0x000000ff
        /*0d54*/ 	.word	0x000000b8
        /*0d58*/ 	.short	0x0100
        /*0d5a*/ 	.byte	0x09
	.zero		1


	//   ....[12]....
        /*0d5c*/ 	.word	0x00000400
        /*0d60*/ 	.word	0x000000ff
        /*0d64*/ 	.word	0x00000030
        /*0d68*/ 	.short	0x0100
        /*0d6a*/ 	.byte	0x09
	.zero		1


	//   ....[13]....
        /*0d6c*/ 	.word	0x00000410
        /*0d70*/ 	.word	0x000000ff
        /*0d74*/ 	.word	0x000000c0
        /*0d78*/ 	.short	0x0100
        /*0d7a*/ 	.byte	0x09
	.zero		1


	//   ....[14]....
        /*0d7c*/ 	.word	0x00000420
        /*0d80*/ 	.word	0x000000ff
        /*0d84*/ 	.word	0x00000038
        /*0d88*/ 	.short	0x0100
        /*0d8a*/ 	.byte	0x09
	.zero		1


	//   ....[15]....
        /*0d8c*/ 	.word	0x00000430
        /*0d90*/ 	.word	0x000000ff
        /*0d94*/ 	.word	0x000000c8
        /*0d98*/ 	.short	0x0100
        /*0d9a*/ 	.byte	0x09
	.zero		1


	//   ....[16]....
        /*0d9c*/ 	.word	0x00000440
        /*0da0*/ 	.word	0x000000ff
        /*0da4*/ 	.word	0x00000040
        /*0da8*/ 	.short	0x0100
        /*0daa*/ 	.byte	0x09
	.zero		1


	//   ....[17]....
        /*0dac*/ 	.word	0x00000450
        /*0db0*/ 	.word	0x000000ff
        /*0db4*/ 	.word	0x000000d0
        /*0db8*/ 	.short	0x0100
        /*0dba*/ 	.byte	0x09
	.zero		1


	//   ....[18]....
        /*0dbc*/ 	.word	0x00000460
        /*0dc0*/ 	.word	0x000000ff
        /*0dc4*/ 	.word	0x00000048
        /*0dc8*/ 	.short	0x0100
        /*0dca*/ 	.byte	0x09
	.zero		1


	//   ....[19]....
        /*0dcc*/ 	.word	0x00000470
        /*0dd0*/ 	.word	0x000000ff
        /*0dd4*/ 	.word	0x000000d8
        /*0dd8*/ 	.short	0x0100
        /*0dda*/ 	.byte	0x09
	.zero		1


	//   ....[20]....
        /*0ddc*/ 	.word	0x00000480
        /*0de0*/ 	.word	0x000000ff
        /*0de4*/ 	.word	0x00000050
        /*0de8*/ 	.short	0x0100
        /*0dea*/ 	.byte	0x09
	.zero		1


	//   ....[21]....
        /*0dec*/ 	.word	0x00000490
        /*0df0*/ 	.word	0x000000ff
        /*0df4*/ 	.word	0x000000e0
        /*0df8*/ 	.short	0x0100
        /*0dfa*/ 	.byte	0x09
	.zero		1


	//   ....[22]....
        /*0dfc*/ 	.word	0x000004a0
        /*0e00*/ 	.word	0x000000ff
        /*0e04*/ 	.word	0x00000058
        /*0e08*/ 	.short	0x0100
        /*0e0a*/ 	.byte	0x09
	.zero		1


	//   ....[23]....
        /*0e0c*/ 	.word	0x000004b0
        /*0e10*/ 	.word	0x000000ff
        /*0e14*/ 	.word	0x000000e8
        /*0e18*/ 	.short	0x0100
        /*0e1a*/ 	.byte	0x09
	.zero		1


	//   ....[24]....
        /*0e1c*/ 	.word	0x000004c0
        /*0e20*/ 	.word	0x000000ff
        /*0e24*/ 	.word	0x00000060
        /*0e28*/ 	.short	0x0100
        /*0e2a*/ 	.byte	0x09
	.zero		1


	//   ....[25]....
        /*0e2c*/ 	.word	0x000004d0
        /*0e30*/ 	.word	0x000000ff
        /*0e34*/ 	.word	0x000000f0
        /*0e38*/ 	.short	0x0100
        /*0e3a*/ 	.byte	0x09
	.zero		1


	//   ....[26]....
        /*0e3c*/ 	.word	0x000004e0
        /*0e40*/ 	.word	0x000000ff
        /*0e44*/ 	.word	0x00000068
        /*0e48*/ 	.short	0x0100
        /*0e4a*/ 	.byte	0x09
	.zero		1


	//   ....[27]....
        /*0e4c*/ 	.word	0x000004f0
        /*0e50*/ 	.word	0x000000ff
        /*0e54*/ 	.word	0x000000f8
        /*0e58*/ 	.short	0x0100
        /*0e5a*/ 	.byte	0x09
	.zero		1


	//   ....[28]....
        /*0e5c*/ 	.word	0x00000500
        /*0e60*/ 	.word	0x000000ff
        /*0e64*/ 	.word	0x00000070
        /*0e68*/ 	.short	0x0100
        /*0e6a*/ 	.byte	0x09
	.zero		1


	//   ....[29]....
        /*0e6c*/ 	.word	0x00000510
        /*0e70*/ 	.word	0x000000ff
        /*0e74*/ 	.word	0x00000100
        /*0e78*/ 	.short	0x0100
        /*0e7a*/ 	.byte	0x09
	.zero		1


	//   ....[30]....
        /*0e7c*/ 	.word	0x00000520
        /*0e80*/ 	.word	0x000000ff
        /*0e84*/ 	.word	0x00000078
        /*0e88*/ 	.short	0x0100
        /*0e8a*/ 	.byte	0x09
	.zero		1


	//   ....[31]....
        /*0e8c*/ 	.word	0x00000530
        /*0e90*/ 	.word	0x000000ff
        /*0e94*/ 	.word	0x00000108
        /*0e98*/ 	.short	0x0100
        /*0e9a*/ 	.byte	0x09
	.zero		1


	//   ....[32]....
        /*0e9c*/ 	.word	0x00000540
        /*0ea0*/ 	.word	0x000000ff
        /*0ea4*/ 	.word	0x00000080
        /*0ea8*/ 	.short	0x0100
        /*0eaa*/ 	.byte	0x09
	.zero		1


	//   ....[33]....
        /*0eac*/ 	.word	0x00000550
        /*0eb0*/ 	.word	0x000000ff
        /*0eb4*/ 	.word	0x00000110
        /*0eb8*/ 	.short	0x0100
        /*0eba*/ 	.byte	0x09
	.zero		1


	//   ....[34]....
        /*0ebc*/ 	.word	0x00000560
        /*0ec0*/ 	.word	0x000000ff
        /*0ec4*/ 	.word	0x00000088
        /*0ec8*/ 	.short	0x0100
        /*0eca*/ 	.byte	0x09
	.zero		1


	//   ....[35]....
        /*0ecc*/ 	.word	0x00000570
        /*0ed0*/ 	.word	0x000000ff
        /*0ed4*/ 	.word	0x00000118
        /*0ed8*/ 	.short	0x0100
        /*0eda*/ 	.byte	0x09
	.zero		1


	//   ....[36]....
        /*0edc*/ 	.word	0x000007c0
        /*0ee0*/ 	.word	0x000000ff
        /*0ee4*/ 	.word	0x00000130
        /*0ee8*/ 	.short	0x0100
        /*0eea*/ 	.byte	0x06
	.zero		1


	//   ....[37]....
        /*0eec*/ 	.word	0x000007d0
        /*0ef0*/ 	.word	0x000000ff
        /*0ef4*/ 	.word	0x00000138
        /*0ef8*/ 	.short	0x0100
        /*0efa*/ 	.byte	0x06
	.zero		1


	//   ....[38]....
        /*0efc*/ 	.word	0x00001cf0
        /*0f00*/ 	.word	0x000000ff
        /*0f04*/ 	.word	0x00000000
        /*0f08*/ 	.short	0x010a
        /*0f0a*/ 	.byte	0x07
	.zero		1


	//   ....[39]....
        /*0f0c*/ 	.word	0x00001d50
        /*0f10*/ 	.word	0x000000ff
        /*0f14*/ 	.word	0x00000000
        /*0f18*/ 	.short	0x010a
        /*0f1a*/ 	.byte	0x07
	.zero		1


	//   ....[40]....
        /*0f1c*/ 	.word	0x00002f20
        /*0f20*/ 	.word	0x000000ff
        /*0f24*/ 	.word	0x00000000
        /*0f28*/ 	.short	0x010a
        /*0f2a*/ 	.byte	0x09
	.zero		1


	//   ....[41]....
        /*0f2c*/ 	.word	0x00002f60
        /*0f30*/ 	.word	0x000000ff
        /*0f34*/ 	.word	0x00000000
        /*0f38*/ 	.short	0x010a
        /*0f3a*/ 	.byte	0x09
	.zero		1


	//   ....[42]....
        /*0f3c*/ 	.word	0x00003f60
        /*0f40*/ 	.word	0x000000ff
        /*0f44*/ 	.word	0x00000000
        /*0f48*/ 	.short	0x0101
        /*0f4a*/ 	.byte	0x08
	.zero		1


	//   ....[43]....
        /*0f4c*/ 	.word	0x00005130
        /*0f50*/ 	.word	0x000000ff
        /*0f54*/ 	.word	0x00000000
        /*0f58*/ 	.short	0x0101
        /*0f5a*/ 	.byte	0x08
	.zero		1


	//   ....[44]....
        /*0f5c*/ 	.word	0x0000f560
        /*0f60*/ 	.word	0x0000000d
        /*0f64*/ 	.word	0x00000090
        /*0f68*/ 	.short	0x010a
        /*0f6a*/ 	.byte	0x3f
	.zero		1


	//   ....[45]....
        /*0f6c*/ 	.word	0x0000f920
        /*0f70*/ 	.word	0x00000004
        /*0f74*/ 	.word	0x00000138
        /*0f78*/ 	.short	0x0101
        /*0f7a*/ 	.byte	0x3f
	.zero		1


	//   ....[46]....
        /*0f7c*/ 	.word	0x00010090
        /*0f80*/ 	.word	0x00000007
        /*0f84*/ 	.word	0x00000000
        /*0f88*/ 	.short	0x010a
        /*0f8a*/ 	.byte	0x3f
	.zero		1


	//   ....[47]....
        /*0f8c*/ 	.word	0x00010110
        /*0f90*/ 	.word	0x00000009
        /*0f94*/ 	.word	0x00000000
        /*0f98*/ 	.short	0x010a
        /*0f9a*/ 	.byte	0x3f
	.zero		1


	//   ....[48]....
        /*0f9c*/ 	.word	0x000101a0
        /*0fa0*/ 	.word	0x00000006
        /*0fa4*/ 	.word	0x00000000
        /*0fa8*/ 	.short	0x010a
        /*0faa*/ 	.byte	0x3f
	.zero		1


	//   ....[49]....
        /*0fac*/ 	.word	0x00010230
        /*0fb0*/ 	.word	0x00000009
        /*0fb4*/ 	.word	0x00000000
        /*0fb8*/ 	.short	0x010a
        /*0fba*/ 	.byte	0x3f
	.zero		1


	//   ....[50]....
        /*0fbc*/ 	.word	0x000102c0
        /*0fc0*/ 	.word	0x00000006
        /*0fc4*/ 	.word	0x00000000
        /*0fc8*/ 	.short	0x010a
        /*0fca*/ 	.byte	0x3f
	.zero		1


	//   ....[51]....
        /*0fcc*/ 	.word	0x00010350
        /*0fd0*/ 	.word	0x00000009
        /*0fd4*/ 	.word	0x00000000
        /*0fd8*/ 	.short	0x010a
        /*0fda*/ 	.byte	0x3f
	.zero		1


	//   ....[52]....
        /*0fdc*/ 	.word	0x000103e0
        /*0fe0*/ 	.word	0x00000006
        /*0fe4*/ 	.word	0x00000000
        /*0fe8*/ 	.short	0x010a
        /*0fea*/ 	.byte	0x3f
	.zero		1


	//   ....[53]....
        /*0fec*/ 	.word	0x00010470
        /*0ff0*/ 	.word	0x00000009
        /*0ff4*/ 	.word	0x00000000
        /*0ff8*/ 	.short	0x010a
        /*0ffa*/ 	.byte	0x3f
	.zero		1


	//   ....[54]....
        /*0ffc*/ 	.word	0x00010500
        /*1000*/ 	.word	0x00000006
        /*1004*/ 	.word	0x00000000
        /*1008*/ 	.short	0x010a
        /*100a*/ 	.byte	0x3f
	.zero		1


	//   ....[55]....
        /*100c*/ 	.word	0x00010590
        /*1010*/ 	.word	0x00000009
        /*1014*/ 	.word	0x00000000
        /*1018*/ 	.short	0x010a
        /*101a*/ 	.byte	0x3f
	.zero		1


	//   ....[56]....
        /*101c*/ 	.word	0x00010620
        /*1020*/ 	.word	0x00000006
        /*1024*/ 	.word	0x00000000
        /*1028*/ 	.short	0x010a
        /*102a*/ 	.byte	0x3f
	.zero		1


	//   ....[57]....
        /*102c*/ 	.word	0x000106b0
        /*1030*/ 	.word	0x00000009
        /*1034*/ 	.word	0x00000000
        /*1038*/ 	.short	0x010a
        /*103a*/ 	.byte	0x3f
	.zero		1


	//   ....[58]....
        /*103c*/ 	.word	0x00010740
        /*1040*/ 	.word	0x00000006
        /*1044*/ 	.word	0x00000000
        /*1048*/ 	.short	0x010a
        /*104a*/ 	.byte	0x3f
	.zero		1


	//   ....[59]....
        /*104c*/ 	.word	0x000107d0
        /*1050*/ 	.word	0x00000009
        /*1054*/ 	.word	0x00000000
        /*1058*/ 	.short	0x010a
        /*105a*/ 	.byte	0x3f
	.zero		1


	//   ....[60]....
        /*105c*/ 	.word	0x00010860
        /*1060*/ 	.word	0x00000006
        /*1064*/ 	.word	0x00000000
        /*1068*/ 	.short	0x010a
        /*106a*/ 	.byte	0x3f
	.zero		1


	//   ....[61]....
        /*106c*/ 	.word	0x000108f0
        /*1070*/ 	.word	0x00000009
        /*1074*/ 	.word	0x00000000
        /*1078*/ 	.short	0x010a
        /*107a*/ 	.byte	0x3f
	.zero		1


	//   ....[62]....
        /*107c*/ 	.word	0x00010980
        /*1080*/ 	.word	0x00000006
        /*1084*/ 	.word	0x00000000
        /*1088*/ 	.short	0x010a
        /*108a*/ 	.byte	0x3f
	.zero		1


	//   ....[63]....
        /*108c*/ 	.word	0x00010a10
        /*1090*/ 	.word	0x00000003
        /*1094*/ 	.word	0x00000000
        /*1098*/ 	.short	0x010a
        /*109a*/ 	.byte	0x3f
	.zero		1


	//   ....[64]....
        /*109c*/ 	.word	0x00010a80
        /*10a0*/ 	.word	0x00000003
        /*10a4*/ 	.word	0x00000000
        /*10a8*/ 	.short	0x010a
        /*10aa*/ 	.byte	0x3f
	.zero		1


	//   ....[65]....
        /*10ac*/ 	.word	0x00010af0
        /*10b0*/ 	.word	0x00000000
        /*10b4*/ 	.word	0x00000000
        /*10b8*/ 	.short	0x010a
        /*10ba*/ 	.byte	0x3f
	.zero		1


	//   ....[66]....
        /*10bc*/ 	.word	0x00010bd0
        /*10c0*/ 	.word	0x0000000d
        /*10c4*/ 	.word	0x00000090
        /*10c8*/ 	.short	0x010a
        /*10ca*/ 	.byte	0x3f
	.zero		1


	//   ....[67]....
        /*10cc*/ 	.word	0x00010cb0
        /*10d0*/ 	.word	0x00000007
        /*10d4*/ 	.word	0x00000000
        /*10d8*/ 	.short	0x010a
        /*10da*/ 	.byte	0x3f
	.zero		1


	//   ....[68]....
        /*10dc*/ 	.word	0x00010d00
        /*10e0*/ 	.word	0x00000009
        /*10e4*/ 	.word	0x00000000
        /*10e8*/ 	.short	0x010a
        /*10ea*/ 	.byte	0x3f
	.zero		1


	//   ....[69]....
        /*10ec*/ 	.word	0x00010d50
        /*10f0*/ 	.word	0x00000006
        /*10f4*/ 	.word	0x00000000
        /*10f8*/ 	.short	0x010a
        /*10fa*/ 	.byte	0x3f
	.zero		1


	//   ....[70]....
        /*10fc*/ 	.word	0x00010da0
        /*1100*/ 	.word	0x00000009
        /*1104*/ 	.word	0x00000000
        /*1108*/ 	.short	0x010a
        /*110a*/ 	.byte	0x3f
	.zero		1


	//   ....[71]....
        /*110c*/ 	.word	0x00010df0
        /*1110*/ 	.word	0x00000006
        /*1114*/ 	.word	0x00000000
        /*1118*/ 	.short	0x010a
        /*111a*/ 	.byte	0x3f
	.zero		1


	//   ....[72]....
        /*111c*/ 	.word	0x00010e40
        /*1120*/ 	.word	0x00000009
        /*1124*/ 	.word	0x00000000
        /*1128*/ 	.short	0x010a
        /*112a*/ 	.byte	0x3f
	.zero		1


	//   ....[73]....
        /*112c*/ 	.word	0x00010e90
        /*1130*/ 	.word	0x00000006
        /*1134*/ 	.word	0x00000000
        /*1138*/ 	.short	0x010a
        /*113a*/ 	.byte	0x3f
	.zero		1


	//   ....[74]....
        /*113c*/ 	.word	0x00010ee0
        /*1140*/ 	.word	0x00000009
        /*1144*/ 	.word	0x00000000
        /*1148*/ 	.short	0x010a
        /*114a*/ 	.byte	0x3f
	.zero		1


	//   ....[75]....
        /*114c*/ 	.word	0x00010f30
        /*1150*/ 	.word	0x00000006
        /*1154*/ 	.word	0x00000000
        /*1158*/ 	.short	0x010a
        /*115a*/ 	.byte	0x3f
	.zero		1


	//   ....[76]....
        /*115c*/ 	.word	0x00010f80
        /*1160*/ 	.word	0x00000009
        /*1164*/ 	.word	0x00000000
        /*1168*/ 	.short	0x010a
        /*116a*/ 	.byte	0x3f
	.zero		1


	//   ....[77]....
        /*116c*/ 	.word	0x00010fd0
        /*1170*/ 	.word	0x00000006
        /*1174*/ 	.word	0x00000000
        /*1178*/ 	.short	0x010a
        /*117a*/ 	.byte	0x3f
	.zero		1


	//   ....[78]....
        /*117c*/ 	.word	0x00011020
        /*1180*/ 	.word	0x00000009
        /*1184*/ 	.word	0x00000000
        /*1188*/ 	.short	0x010a
        /*118a*/ 	.byte	0x3f
	.zero		1


	//   ....[79]....
        /*118c*/ 	.word	0x00011070
        /*1190*/ 	.word	0x00000006
        /*1194*/ 	.word	0x00000000
        /*1198*/ 	.short	0x010a
        /*119a*/ 	.byte	0x3f
	.zero		1


	//   ....[80]....
        /*119c*/ 	.word	0x000110c0
        /*11a0*/ 	.word	0x00000009
        /*11a4*/ 	.word	0x00000000
        /*11a8*/ 	.short	0x010a
        /*11aa*/ 	.byte	0x3f
	.zero		1


	//   ....[81]....
        /*11ac*/ 	.word	0x00011110
        /*11b0*/ 	.word	0x00000006
        /*11b4*/ 	.word	0x00000000
        /*11b8*/ 	.short	0x010a
        /*11ba*/ 	.byte	0x3f
	.zero		1


	//   ....[82]....
        /*11bc*/ 	.word	0x00011160
        /*11c0*/ 	.word	0x00000009
        /*11c4*/ 	.word	0x00000000
        /*11c8*/ 	.short	0x010a
        /*11ca*/ 	.byte	0x3f
	.zero		1


	//   ....[83]....
        /*11cc*/ 	.word	0x000111b0
        /*11d0*/ 	.word	0x00000006
        /*11d4*/ 	.word	0x00000000
        /*11d8*/ 	.short	0x010a
        /*11da*/ 	.byte	0x3f
	.zero		1


	//----- nvinfo : EIATTR_NUM_MBARRIERS
	.align		4
.L_30:
        /*11dc*/ 	.byte	0x03, 0x38
        /*11de*/ 	.short	0x0026


	//----- nvinfo : EIATTR_EXIT_INSTR_OFFSETS
	.align		4
        /*11e0*/ 	.byte	0x04, 0x1c
        /*11e2*/ 	.short	(.L_32 - .L_31)


	//   ....[0]....
.L_31:
        /*11e4*/ 	.word	0x00000830


	//   ....[1]....
        /*11e8*/ 	.word	0x00001180


	//   ....[2]....
        /*11ec*/ 	.word	0x0000eba0


	//   ....[3]....
        /*11f0*/ 	.word	0x0000f1f0


	//   ....[4]....
        /*11f4*/ 	.word	0x00010a60


	//----- nvinfo : EIATTR_MAX_THREADS
	.align		4
.L_32:
        /*11f8*/ 	.byte	0x04, 0x05
        /*11fa*/ 	.short	(.L_34 - .L_33)
.L_33:
        /*11fc*/ 	.word	0x00000180
        /*1200*/ 	.word	0x00000001
        /*1204*/ 	.word	0x00000001


	//----- nvinfo : EIATTR_CRS_STACK_SIZE
	.align		4
.L_34:
        /*1208*/ 	.byte	0x04, 0x1e
        /*120a*/ 	.short	(.L_36 - .L_35)
.L_35:
        /*120c*/ 	.word	0x00000000


	//----- nvinfo : EIATTR_CBANK_PARAM_SIZE
	.align		4
.L_36:
        /*1210*/ 	.byte	0x03, 0x19
        /*1212*/ 	.short	0x0470


	//----- nvinfo : EIATTR_PARAM_CBANK
	.align		4
        /*1214*/ 	.byte	0x04, 0x0a
        /*1216*/ 	.short	(.L_38 - .L_37)
	.align		4
.L_37:
        /*1218*/ 	.word	index@(.nv.constant0._ZN7cutlass13device_kernelINS_4gemm6kernel13GemmUniversalIN4cute5tupleIJiiiiEEENS1_10collective13CollectiveMmaINS1_37MainloopSm90TmaGmmaWarpSpecializedFP8ILi18ENS5_IJNS4_1CILi1EEESB_SB_EEENS1_35KernelTmaWarpSpecializedCooperativeEEENS5_IJNSA_ILi256EEENSA_ILi128EEENSA_ILi32EEEEEENS_12float_e5m2_tENS5_IJlSB_lEEESJ_SK_NS4_8TiledMMAINS4_8MMA_AtomIJNS4_4SM904GMMA31MMA_64x128x32_F32E5M2E5M2_SS_TNILNSO_7ScaleInE1ELSQ_1EEEEEENS4_6LayoutINS5_IJNSA_ILi2EEESB_SB_EEENS5_IJSB_NSA_ILi0EEESW_EEEEENS5_IJNS4_10UnderscoreESZ_SZ_EEEEENS4_13SM90_TMA_LOADENS4_14ComposedLayoutINS4_7SwizzleILi1ELi4ELi3EEENS4_18smem_ptr_flag_bitsILi8EEENST_INS5_IJNSA_ILi8EEESH_EEENS5_IJSH_SB_EEEEEEEvNS4_8identityES12_S1C_vS1D_EENS_8epilogue10collective6detail29Sm90TmaWarpSpecializedAdapterINS1G_15DefaultEpilogueISJ_SK_SK_NS1F_6thread17LinearCombinationISJ_Li1EffLNS1K_9ScaleType4KindE0ELNS_15FloatRoundStyleE2ESJ_EENS1_15EpilogueDefaultEEEEEvvEEEEvNT_6ParamsE)
        /*121c*/ 	.short	0x0210
        /*121e*/ 	.short	0x0470


	//----- nvinfo : EIATTR_SW_WAR
	.align		4
.L_38:
        /*1220*/ 	.byte	0x04, 0x36
        /*1222*/ 	.short	(.L_40 - .L_39)
.L_39:
        /*1224*/ 	.word	0x00000008
.L_40:


//--------------------- .nv.callgraph             --------------------------
	.section	.nv.callgraph,"",@"SHT_CUDA_CALLGRAPH"
	.align	4
	.sectionentsize	8
	.align		4
        /*0000*/ 	.word	0x00000000
	.align		4
        /*0004*/ 	.word	0xffffffff
	.align		4
        /*0008*/ 	.word	0x00000000
	.align		4
        /*000c*/ 	.word	0xfffffffe
	.align		4
        /*0010*/ 	.word	0x00000000
	.align		4
        /*0014*/ 	.word	0xfffffffd
	.align		4
        /*0018*/ 	.word	0x00000000
	.align		4
        /*001c*/ 	.word	0xfffffffc


//--------------------- .nv.constant4             --------------------------
	.section	.nv.constant4,"a",@progbits
	.align	8
	.align		8
.nv.constant4:
        /*0000*/ 	.dword	_ZN40_INTERNAL_3d167b5a_4_k_cu_73e60a41_241174cuda3std3__45__cpo5beginE
	.align		8
        /*0008*/ 	.dword	_ZN40_INTERNAL_3d167b5a_4_k_cu_73e60a41_241174cuda3std3__45__cpo3endE
	.align		8
        /*0010*/ 	.dword	_ZN40_INTERNAL_3d167b5a_4_k_cu_73e60a41_241174cuda3std3__45__cpo6cbeginE
	.align		8
        /*0018*/ 	.dword	_ZN40_INTERNAL_3d167b5a_4_k_cu_73e60a41_241174cuda3std3__45__cpo4cendE
	.align		8
        /*0020*/ 	.dword	_ZN40_INTERNAL_3d167b5a_4_k_cu_73e60a41_241174cuda3std3__442_GLOBAL__N__3d167b5a_4_k_cu_73e60a41_241176ignoreE
	.align		8
        /*0028*/ 	.dword	_ZN40_INTERNAL_3d167b5a_4_k_cu_73e60a41_241174cuda3std3__419piecewise_constructE
	.align		8
        /*0030*/ 	.dword	_ZN40_INTERNAL_3d167b5a_4_k_cu_73e60a41_241174cuda3std3__48in_placeE
	.align		8
        /*0038*/ 	.dword	_ZN40_INTERNAL_3d167b5a_4_k_cu_73e60a41_241174cuda3std6ranges3__45__cpo4swapE
	.align		8
        /*0040*/ 	.dword	_ZN40_INTERNAL_3d167b5a_4_k_cu_73e60a41_241174cuda3std6ranges3__45__cpo9iter_moveE
	.align		8
        /*0048*/ 	.dword	_ZN40_INTERNAL_3d167b5a_4_k_cu_73e60a41_241174cute7productE
	.align		8
        /*0050*/ 	.dword	_ZN40_INTERNAL_3d167b5a_4_k_cu_73e60a41_241174cute1_E


//--------------------- .text._ZN7cutlass13device_kernelINS_4gemm6kernel13GemmUniversalIN4cute5tupleIJiiiiEEENS1_10collective13CollectiveMmaINS1_37MainloopSm90TmaGmmaWarpSpecializedFP8ILi18ENS5_IJNS4_1CILi1EEESB_SB_EEENS1_35KernelTmaWarpSpecializedCooperativeEEENS5_IJNSA_ILi256EEENSA_ILi128EEENSA_ILi32EEEEEENS_12float_e5m2_tENS5_IJlSB_lEEESJ_SK_NS4_8TiledMMAINS4_8MMA_AtomIJNS4_4SM904GMMA31MMA_64x128x32_F32E5M2E5M2_SS_TNILNSO_7ScaleInE1ELSQ_1EEEEEENS4_6LayoutINS5_IJNSA_ILi2EEESB_SB_EEENS5_IJSB_NSA_ILi0EEESW_EEEEENS5_IJNS4_10UnderscoreESZ_SZ_EEEEENS4_13SM90_TMA_LOADENS4_14ComposedLayoutINS4_7SwizzleILi1ELi4ELi3EEENS4_18smem_ptr_flag_bitsILi8EEENST_INS5_IJNSA_ILi8EEESH_EEENS5_IJSH_SB_EEEEEEEvNS4_8identityES12_S1C_vS1D_EENS_8epilogue10collective6detail29Sm90TmaWarpSpecializedAdapterINS1G_15DefaultEpilogueISJ_SK_SK_NS1F_6thread17LinearCombinationISJ_Li1EffLNS1K_9ScaleType4KindE0ELNS_15FloatRoundStyleE2ESJ_EENS1_15EpilogueDefaultEEEEEvvEEEEvNT_6ParamsE --------------------------
	.section	.text._ZN7cutlass13device_kernelINS_4gemm6kernel13GemmUniversalIN4cute5tupleIJiiiiEEENS1_10collective13CollectiveMmaINS1_37MainloopSm90TmaGmmaWarpSpecializedFP8ILi18ENS5_IJNS4_1CILi1EEESB_SB_EEENS1_35KernelTmaWarpSpecializedCooperativeEEENS5_IJNSA_ILi256EEENSA_ILi128EEENSA_ILi32EEEEEENS_12float_e5m2_tENS5_IJlSB_lEEESJ_SK_NS4_8TiledMMAINS4_8MMA_AtomIJNS4_4SM904GMMA31MMA_64x128x32_F32E5M2E5M2_SS_TNILNSO_7ScaleInE1ELSQ_1EEEEEENS4_6LayoutINS5_IJNSA_ILi2EEESB_SB_EEENS5_IJSB_NSA_ILi0EEESW_EEEEENS5_IJNS4_10UnderscoreESZ_SZ_EEEEENS4_13SM90_TMA_LOADENS4_14ComposedLayoutINS4_7SwizzleILi1ELi4ELi3EEENS4_18smem_ptr_flag_bitsILi8EEENST_INS5_IJNSA_ILi8EEESH_EEENS5_IJSH_SB_EEEEEEEvNS4_8identityES12_S1C_vS1D_EENS_8epilogue10collective6detail29Sm90TmaWarpSpecializedAdapterINS1G_15DefaultEpilogueISJ_SK_SK_NS1F_6thread17LinearCombinationISJ_Li1EffLNS1K_9ScaleType4KindE0ELNS_15FloatRoundStyleE2ESJ_EENS1_15EpilogueDefaultEEEEEvvEEEEvNT_6ParamsE,"ax",@progbits
	.align	128
.text._ZN7cutlass13device_kernelINS_4gemm6kernel13GemmUniversalIN4cute5tupleIJiiiiEEENS1_10collective13CollectiveMmaINS1_37MainloopSm90TmaGmmaWarpSpecializedFP8ILi18ENS5_IJNS4_1CILi1EEESB_SB_EEENS1_35KernelTmaWarpSpecializedCooperativeEEENS5_IJNSA_ILi256EEENSA_ILi128EEENSA_ILi32EEEEEENS_12float_e5m2_tENS5_IJlSB_lEEESJ_SK_NS4_8TiledMMAINS4_8MMA_AtomIJNS4_4SM904GMMA31MMA_64x128x32_F32E5M2E5M2_SS_TNILNSO_7ScaleInE1ELSQ_1EEEEEENS4_6LayoutINS5_IJNSA_ILi2EEESB_SB_EEENS5_IJSB_NSA_ILi0EEESW_EEEEENS5_IJNS4_10UnderscoreESZ_SZ_EEEEENS4_13SM90_TMA_LOADENS4_14ComposedLayoutINS4_7SwizzleILi1ELi4ELi3EEENS4_18smem_ptr_flag_bitsILi8EEENST_INS5_IJNSA_ILi8EEESH_EEENS5_IJSH_SB_EEEEEEEvNS4_8identityES12_S1C_vS1D_EENS_8epilogue10collective6detail29Sm90TmaWarpSpecializedAdapterINS1G_15DefaultEpilogueISJ_SK_SK_NS1F_6thread17LinearCombinationISJ_Li1EffLNS1K_9ScaleType4KindE0ELNS_15FloatRoundStyleE2ESJ_EENS1_15EpilogueDefaultEEEEEvvEEEEvNT_6ParamsE:
        .type           _ZN7cutlass13device_kernelINS_4gemm6kernel13GemmUniversalIN4cute5tupleIJiiiiEEENS1_10collective13CollectiveMmaINS1_37MainloopSm90TmaGmmaWarpSpecializedFP8ILi18ENS5_IJNS4_1CILi1EEESB_SB_EEENS1_35KernelTmaWarpSpecializedCooperativeEEENS5_IJNSA_ILi256EEENSA_ILi128EEENSA_ILi32EEEEEENS_12float_e5m2_tENS5_IJlSB_lEEESJ_SK_NS4_8TiledMMAINS4_8MMA_AtomIJNS4_4SM904GMMA31MMA_64x128x32_F32E5M2E5M2_SS_TNILNSO_7ScaleInE1ELSQ_1EEEEEENS4_6LayoutINS5_IJNSA_ILi2EEESB_SB_EEENS5_IJSB_NSA_ILi0EEESW_EEEEENS5_IJNS4_10UnderscoreESZ_SZ_EEEEENS4_13SM90_TMA_LOADENS4_14ComposedLayoutINS4_7SwizzleILi1ELi4ELi3EEENS4_18smem_ptr_flag_bitsILi8EEENST_INS5_IJNSA_ILi8EEESH_EEENS5_IJSH_SB_EEEEEEEvNS4_8identityES12_S1C_vS1D_EENS_8epilogue10collective6detail29Sm90TmaWarpSpecializedAdapterINS1G_15DefaultEpilogueISJ_SK_SK_NS1F_6thread17LinearCombinationISJ_Li1EffLNS1K_9ScaleType4KindE0ELNS_15FloatRoundStyleE2ESJ_EENS1_15EpilogueDefaultEEEEEvvEEEEvNT_6ParamsE,@function
        .size           _ZN7cutlass13device_kernelINS_4gemm6kernel13GemmUniversalIN4cute5tupleIJiiiiEEENS1_10collective13CollectiveMmaINS1_37MainloopSm90TmaGmmaWarpSpecializedFP8ILi18ENS5_IJNS4_1CILi1EEESB_SB_EEENS1_35KernelTmaWarpSpecializedCooperativeEEENS5_IJNSA_ILi256EEENSA_ILi128EEENSA_ILi32EEEEEENS_12float_e5m2_tENS5_IJlSB_lEEESJ_SK_NS4_8TiledMMAINS4_8MMA_AtomIJNS4_4SM904GMMA31MMA_64x128x32_F32E5M2E5M2_SS_TNILNSO_7ScaleInE1ELSQ_1EEEEEENS4_6LayoutINS5_IJNSA_ILi2EEESB_SB_EEENS5_IJSB_NSA_ILi0EEESW_EEEEENS5_IJNS4_10UnderscoreESZ_SZ_EEEEENS4_13SM90_TMA_LOADENS4_14ComposedLayoutINS4_7SwizzleILi1ELi4ELi3EEENS4_18smem_ptr_flag_bitsILi8EEENST_INS5_IJNSA_ILi8EEESH_EEENS5_IJSH_SB_EEEEEEEvNS4_8identityES12_S1C_vS1D_EENS_8epilogue10collective6detail29Sm90TmaWarpSpecializedAdapterINS1G_15DefaultEpilogueISJ_SK_SK_NS1F_6thread17LinearCombinationISJ_Li1EffLNS1K_9ScaleType4KindE0ELNS_15FloatRoundStyleE2ESJ_EENS1_15EpilogueDefaultEEEEEvvEEEEvNT_6ParamsE,(.L_x_358 - _ZN7cutlass13device_kernelINS_4gemm6kernel13GemmUniversalIN4cute5tupleIJiiiiEEENS1_10collective13CollectiveMmaINS1_37MainloopSm90TmaGmmaWarpSpecializedFP8ILi18ENS5_IJNS4_1CILi1EEESB_SB_EEENS1_35KernelTmaWarpSpecializedCooperativeEEENS5_IJNSA_ILi256EEENSA_ILi128EEENSA_ILi32EEEEEENS_12float_e5m2_tENS5_IJlSB_lEEESJ_SK_NS4_8TiledMMAINS4_8MMA_AtomIJNS4_4SM904GMMA31MMA_64x128x32_F32E5M2E5M2_SS_TNILNSO_7ScaleInE1ELSQ_1EEEEEENS4_6LayoutINS5_IJNSA_ILi2EEESB_SB_EEENS5_IJSB_NSA_ILi0EEESW_EEEEENS5_IJNS4_10UnderscoreESZ_SZ_EEEEENS4_13SM90_TMA_LOADENS4_14ComposedLayoutINS4_7SwizzleILi1ELi4ELi3EEENS4_18smem_ptr_flag_bitsILi8EEENST_INS5_IJNSA_ILi8EEESH_EEENS5_IJSH_SB_EEEEEEEvNS4_8identityES12_S1C_vS1D_EENS_8epilogue10collective6detail29Sm90TmaWarpSpecializedAdapterINS1G_15DefaultEpilogueISJ_SK_SK_NS1F_6thread17LinearCombinationISJ_Li1EffLNS1K_9ScaleType4KindE0ELNS_15FloatRoundStyleE2ESJ_EENS1_15EpilogueDefaultEEEEEvvEEEEvNT_6ParamsE)
        .other          _ZN7cutlass13device_kernelINS_4gemm6kernel13GemmUniversalIN4cute5tupleIJiiiiEEENS1_10collective13CollectiveMmaINS1_37MainloopSm90TmaGmmaWarpSpecializedFP8ILi18ENS5_IJNS4_1CILi1EEESB_SB_EEENS1_35KernelTmaWarpSpecializedCooperativeEEENS5_IJNSA_ILi256EEENSA_ILi128EEENSA_ILi32EEEEEENS_12float_e5m2_tENS5_IJlSB_lEEESJ_SK_NS4_8TiledMMAINS4_8MMA_AtomIJNS4_4SM904GMMA31MMA_64x128x32_F32E5M2E5M2_SS_TNILNSO_7ScaleInE1ELSQ_1EEEEEENS4_6LayoutINS5_IJNSA_ILi2EEESB_SB_EEENS5_IJSB_NSA_ILi0EEESW_EEEEENS5_IJNS4_10UnderscoreESZ_SZ_EEEEENS4_13SM90_TMA_LOADENS4_14ComposedLayoutINS4_7SwizzleILi1ELi4ELi3EEENS4_18smem_ptr_flag_bitsILi8EEENST_INS5_IJNSA_ILi8EEESH_EEENS5_IJSH_SB_EEEEEEEvNS4_8identityES12_S1C_vS1D_EENS_8epilogue10collective6detail29Sm90TmaWarpSpecializedAdapterINS1G_15DefaultEpilogueISJ_SK_SK_NS1F_6thread17LinearCombinationISJ_Li1EffLNS1K_9ScaleType4KindE0ELNS_15FloatRoundStyleE2ESJ_EENS1_15EpilogueDefaultEEEEEvvEEEEvNT_6ParamsE,@"STO_CUDA_ENTRY STV_DEFAULT"
_ZN7cutlass13device_kernelINS_4gemm6kernel13GemmUniversalIN4cute5tupleIJiiiiEEENS1_10collective13CollectiveMmaINS1_37MainloopSm90TmaGmmaWarpSpecializedFP8ILi18ENS5_IJNS4_1CILi1EEESB_SB_EEENS1_35KernelTmaWarpSpecializedCooperativeEEENS5_IJNSA_ILi256EEENSA_ILi128EEENSA_ILi32EEEEEENS_12float_e5m2_tENS5_IJlSB_lEEESJ_SK_NS4_8TiledMMAINS4_8MMA_AtomIJNS4_4SM904GMMA31MMA_64x128x32_F32E5M2E5M2_SS_TNILNSO_7ScaleInE1ELSQ_1EEEEEENS4_6LayoutINS5_IJNSA_ILi2EEESB_SB_EEENS5_IJSB_NSA_ILi0EEESW_EEEEENS5_IJNS4_10UnderscoreESZ_SZ_EEEEENS4_13SM90_TMA_LOADENS4_14ComposedLayoutINS4_7SwizzleILi1ELi4ELi3EEENS4_18smem_ptr_flag_bitsILi8EEENST_INS5_IJNSA_ILi8EEESH_EEENS5_IJSH_SB_EEEEEEEvNS4_8identityES12_S1C_vS1D_EENS_8epilogue10collective6detail29Sm90TmaWarpSpecializedAdapterINS1G_15DefaultEpilogueISJ_SK_SK_NS1F_6thread17LinearCombinationISJ_Li1EffLNS1K_9ScaleType4KindE0ELNS_15FloatRoundStyleE2ESJ_EENS1_15EpilogueDefaultEEEEEvvEEEEvNT_6ParamsE:
[----:B------:R-:W0:Y:S02]  /*0000*/  LDC R1, c[0x0][0x28] ;  /* 0x00000a00ff017b82 */ /* 0x000e240000000800 */
[----:B0-----:R-:W-:Y:S01]  /*0010*/  VIADD R1, R1, 0xffffff00 ;  /* 0xffffff0001017836 */ /* 0x001fe20000000000 */
[----:B------:R-:W0:Y:S01]  /*0020*/  S2R R2, SR_TID.X ;  /* 0x0000000000027919 */ /* 0x000e220000002100 */
[----:B------:R-:W-:Y:S01]  /*0030*/  ELECT P0, URZ, PT ;  /* 0x00000000003f782f */ /* 0x000fe20003800000 */
[----:B------:R-:W-:Y:S01]  /*0040*/  BSSY B0, `(.L_x_0) ;  /* 0x0000015000007945 */ /* 0x000fe20003800000 */
[--C-:B0-----:R-:W-:Y:S02]  /*0050*/  SHF.R.U32.HI R0, RZ, 0x5, R2.reuse ;  /* 0x00000005ff007819 */ /* 0x101fe40000011602 */
[----:B------:R-:W-:-:S03]  /*0060*/  SHF.R.U32.HI R2, RZ, 0x7, R2 ;  /* 0x00000007ff027819 */ /* 0x000fc60000011602 */
[----:B------:R-:W0:Y:S04]  /*0070*/  SHFL.IDX PT, R3, R0, RZ, 0x1f ;  /* 0x00001fff00037589 */ /* 0x000e2800000e0000 */
[----:B------:R-:W1:Y:S01]  /*0080*/  SHFL.IDX PT, R2, R2, RZ, 0x1f ;  /* 0x00001fff02027589 */ /* 0x000e6200000e0000 */
[----:B0-----:R-:W-:Y:S02]  /*0090*/  R2UR UR4, R3 ;  /* 0x00000000030472ca */ /* 0x001fe400000e0000 */
[----:B-1----:R-:W-:-:S11]  /*00a0*/  R2UR UR6, R2 ;  /* 0x00000000020672ca */ /* 0x002fd600000e0000 */
[----:B------:R-:W-:Y:S02]  /*00b0*/  USHF.R.S32.HI UR5, URZ, 0x1f, UR4 ;  /* 0x0000001f3f057899 */ /* 0x000fe40008011404 */
[----:B------:R-:W-:Y:S02]  /*00c0*/  ISETP.NE.OR P0, PT, RZ, UR4, !P0 ;  /* 0x00000004ff007c0c */ /* 0x000fe4000c705670 */
[----:B------:R-:W-:-:S04]  /*00d0*/  ULEA.HI UR5, UR5, UR4, URZ, 0x2 ;  /* 0x0000000405057291 */ /* 0x000fc8000f8f103f */
[----:B------:R-:W-:-:S04]  /*00e0*/  ULOP3.LUT UR5, UR5, 0xfffffffc, URZ, 0xc0, !UPT ;  /* 0xfffffffc05057892 */ /* 0x000fc8000f8ec03f */
[----:B------:R-:W-:-:S03]  /*00f0*/  UIADD3 UR8, UR4, -UR5, URZ ;  /* 0x8000000504087290 */ /* 0x000fc6000fffe03f */
[----:B------:R-:W-:Y:S09]  /*0100*/  @P0 BRA `(.L_x_1) ;  /* 0x0000000000200947 */ /* 0x000ff20003800000 */
[----:B------:R-:W-:Y:S02]  /*0110*/  ULDC.64 UR4, c[0x0][0x198] ;  /* 0x0000660000047ab9 */ /* 0x000fe40000000a00 */
[----:B------:R-:W-:Y:S02]  /*0120*/  UIADD3 UR10, UP0, UR4, 0xf0, URZ ;  /* 0x000000f0040a7890 */ /* 0x000fe4000ff1e03f */
[----:B------:R-:W-:Y:S02]  /*0130*/  UIADD3 UR4, UP1, UR4, 0x1f0, URZ ;  /* 0x000001f004047890 */ /* 0x000fe4000ff3e03f */
[----:B------:R-:W-:Y:S02]  /*0140*/  UIADD3.X UR11, URZ, UR5, URZ, UP0, !UPT ;  /* 0x000000053f0b7290 */ /* 0x000fe400087fe43f */
[----:B------:R-:W-:-:S07]  /*0150*/  UIADD3.X UR5, URZ, UR5, URZ, UP1, !UPT ;  /* 0x000000053f057290 */ /* 0x000fce0008ffe43f */
[----:B------:R0:W-:Y:S02]  /*0160*/  UTMACCTL.PF [UR10] ;  /* 0x000000000a0079b9 */ /* 0x0001e40008040000 */
[----:B------:R0:W-:Y:S02]  /*0170*/  UTMACCTL.PF [UR4] ;  /* 0x00000000040079b9 */ /* 0x0001e40008040000 */
[----:B0-----:R-:W-:Y:S01]  /*0180*/  NOP ;  /* 0x0000000000007918 */ /* 0x001fe20000000000 */
.L_x_1:
[----:B------:R-:W-:Y:S05]  /*0190*/  BSYNC B0 ;  /* 0x0000000000007941 */ /* 0x000fea0003800000 */
.L_x_0:
[----:B------:R-:W0:Y:S01]  /*01a0*/  SHFL.IDX PT, R2, R0, RZ, 0x1f ;  /* 0x00001fff00027589 */ /* 0x000e2200000e0000 */
[----:B------:R-:W-:Y:S01]  /*01b0*/  UISETP.NE.AND UP0, UPT, UR8, 0x3, UPT ;  /* 0x000000030800788c */ /* 0x000fe2000bf05270 */
[----:B------:R-:W-:Y:S01]  /*01c0*/  ISETP.NE.AND P1, PT, RZ, UR6, PT ;  /* 0x00000006ff007c0c */ /* 0x000fe2000bf25270 */
[----:B------:R-:W-:Y:S02]  /*01d0*/  UIADD3 UR10, UR6, -0x1, URZ ;  /* 0xffffffff060a7890 */ /* 0x000fe4000fffe03f */
[----:B------:R-:W-:Y:S02]  /*01e0*/  UISETP.EQ.OR UP0, UPT, UR8, URZ, !UP0 ;  /* 0x0000003f0800728c */ /* 0x000fe4000c702670 */
[----:B------:R-:W-:Y:S02]  /*01f0*/  UISETP.GE.U32.AND UP1, UPT, UR10, 0x2, UPT ;  /* 0x000000020a00788c */ /* 0x000fe4000bf26070 */
[----:B------:R-:W-:-:S04]  /*0200*/  UISETP.EQ.AND UP0, UPT, UR6, URZ, UP0 ;  /* 0x0000003f0600728c */ /* 0x000fc80008702270 */
[----:B------:R-:W-:-:S04]  /*0210*/  USEL UR13, URZ, 0x1, !UP0 ;  /* 0x000000013f0d7887 */ /* 0x000fc8000c000000 */
[----:B------:R-:W-:Y:S01]  /*0220*/  USEL UR13, UR13, 0x2, UP1 ;  /* 0x000000020d0d7887 */ /* 0x000fe20008800000 */
[----:B0-----:R-:W-:-:S13]  /*0230*/  ISETP.NE.AND P0, PT, R2, RZ, PT ;  /* 0x000000ff0200720c */ /* 0x001fda0003f05270 */
[----:B------:R-:W-:Y:S05]  /*0240*/  @P0 BRA `(.L_x_2) ;  /* 0x0000000000d40947 */ /* 0x000fea0003800000 */
[----:B------:R-:W-:Y:S01]  /*0250*/  ELECT P0, URZ, PT ;  /* 0x00000000003f782f */ /* 0x000fe20003800000 */
[----:B------:R-:W-:-:S12]  /*0260*/  BSSY B0, `(.L_x_2) ;  /* 0x0000033000007945 */ /* 0x000fd80003800000 */
[----:B------:R-:W-:Y:S05]  /*0270*/  @!P0 BRA `(.L_x_3) ;  /* 0x0000000000c48947 */ /* 0x000fea0003800000 */
[----:B------:R-:W0:Y:S01]  /*0280*/  S2UR UR9, SR_CgaCtaId ;  /* 0x00000000000979c3 */ /* 0x000e220000008800 */
[----:B------:R-:W-:Y:S01]  /*0290*/  UMOV UR4, 0x400 ;  /* 0x0000040000047882 */ /* 0x000fe20000000000 */
[----:B------:R-:W-:Y:S01]  /*02a0*/  UMOV UR5, 0x1 ;  /* 0x0000000100057882 */ /* 0x000fe20000000000 */
[----:B------:R-:W-:Y:S02]  /*02b0*/  UMOV UR6, 0x100 ;  /* 0x0000010000067882 */ /* 0x000fe40000000000 */
[----:B------:R-:W-:-:S04]  /*02c0*/  UIADD3 UR6, -UR6, 0x100000, URZ ;  /* 0x0010000006067890 */ /* 0x000fc8000fffe13f */
[----:B------:R-:W-:Y:S02]  /*02d0*/  USHF.L.U32 UR7, UR6, 0xb, URZ ;  /* 0x0000000b06077899 */ /* 0x000fe4000800063f */
[----:B------:R-:W-:Y:S02]  /*02e0*/  USHF.L.U32 UR6, UR6, 0x1, URZ ;  /* 0x0000000106067899 */ /* 0x000fe4000800063f */
[----:B0-----:R-:W-:Y:S02]  /*02f0*/  ULEA UR9, UR9, UR4, 0x18 ;  /* 0x0000000409097291 */ /* 0x001fe4000f8ec03f */
[----:B------:R-:W-:-:S04]  /*0300*/  UIADD3 UR4, -UR5, 0x100000, URZ ;  /* 0x0010000005047890 */ /* 0x000fc8000fffe13f */
[----:B------:R-:W-:Y:S02]  /*0310*/  USHF.L.U32 UR5, UR4, 0xb, URZ ;  /* 0x0000000b04057899 */ /* 0x000fe4000800063f */
[----:B------:R-:W-:Y:S01]  /*0320*/  USHF.L.U32 UR4, UR4, 0x1, URZ ;  /* 0x0000000104047899 */ /* 0x000fe2000800063f */
[----:B------:R-:W0:Y:S11]  /*0330*/  FENCE.VIEW.ASYNC.S ;  /* 0x00000000000073c6 */ /* 0x000e360000000000 */
[----:B0-----:R0:W1:Y:S01]  /*0340*/  SYNCS.EXCH.64 URZ, [UR9], UR4 ;  /* 0x00000004093f75b2 */ /* 0x0010620008000100 */
[----:B------:R0:W2:Y:S01]  /*0350*/  SYNCS.EXCH.64 URZ, [UR9+0x90], UR6 ;  /* 0x00009006093f75b2 */ /* 0x0000a20008000100 */
[----:B------:R0:W3:Y:S01]  /*0360*/  SYNCS.EXCH.64 URZ, [UR9+0x8], UR4 ;  /* 0x00000804093f75b2 */ /* 0x0000e20008000100 */
[----:B------:R0:W4:Y:S01]  /*0370*/  SYNCS.EXCH.64 URZ, [UR9+0x98], UR6 ;  /* 0x00009806093f75b2 */ /* 0x0001220008000100 */
[----:B------:R0:W0:Y:S01]  /*0380*/  SYNCS.EXCH.64 URZ, [UR9+0x10], UR4 ;  /* 0x00001004093f75b2 */ /* 0x0000220008000100 */
        /* <DEDUP_REMOVED lines=31> */
[----:B-1234-:R-:W-:Y:S01]  /*0580*/  NOP ;  /* 0x0000000000007918 */ /* 0x01efe20000000000 */
.L_x_3:
[----:B0-----:R-:W-:Y:S05]  /*0590*/  BSYNC B0 ;  /* 0x0000000000007941 */ /* 0x001fea0003800000 */
.L_x_2:
[----:B------:R-:W0:Y:S01]  /*05a0*/  SHFL.IDX PT, R0, R0, RZ, 0x1f ;  /* 0x00001fff00007589 */ /* 0x000e2200000e0000 */
[----:B------:R-:W1:Y:S01]  /*05b0*/  LDC R2, c[0x0][0x65c] ;  /* 0x00019700ff027b82 */ /* 0x000e620000000800 */
[----:B------:R-:W-:Y:S01]  /*05c0*/  ELECT P0, URZ, PT ;  /* 0x00000000003f782f */ /* 0x000fe20003800000 */
[----:B------:R-:W-:Y:S01]  /*05d0*/  IMAD.MOV.U32 R3, RZ, RZ, RZ ;  /* 0x000000ffff037224 */ /* 0x000fe200078e00ff */
[----:B------:R-:W-:Y:S01]  /*05e0*/  UMOV UR4, 0x20 ;  /* 0x0000002000047882 */ /* 0x000fe20000000000 */
[----:B------:R-:W-:Y:S01]  /*05f0*/  NOP ;  /* 0x0000000000007918 */ /* 0x000fe20000000000 */
[----:B------:R-:W-:Y:S01]  /*0600*/  NOP ;  /* 0x0000000000007918 */ /* 0x000fe20000000000 */
[----:B0-----:R-:W-:Y:S02]  /*0610*/  ISETP.NE.OR P0, PT, R0, RZ, !P0 ;  /* 0x000000ff0000720c */ /* 0x001fe40004705670 */
[----:B-1----:R-:W-:Y:S01]  /*0620*/  ISETP.NE.AND P4, PT, R2, 0x1, PT ;  /* 0x000000010200780c */ /* 0x002fe20003f85270 */
[----:B------:R-:W0:Y:S01]  /*0630*/  S2R R0, SR_CTAID.Y ;  /* 0x0000000000007919 */ /* 0x000e220000002600 */
[----:B------:R-:W1:Y:S09]  /*0640*/  S2R R2, SR_CTAID.X ;  /* 0x0000000000027919 */ /* 0x000e720000002500 */
[----:B------:R-:W-:Y:S01]  /*0650*/  VOTEU.ALL UP0, P0 ;  /* 0x00000000003f7886 */ /* 0x000fe20000000000 */
[----:B------:R-:W-:Y:S01]  /*0660*/  VOTEU.ALL UP1, P0 ;  /* 0x00000000003f7886 */ /* 0x000fe20000020000 */
[----:B------:R-:W1:Y:S01]  /*0670*/  @P4 LDC R7, c[0x0][0x10] ;  /* 0x00000400ff074b82 */ /* 0x000e620000000800 */
[----:B------:R-:W-:-:S02]  /*0680*/  @P4 IMAD.MOV.U32 R5, RZ, RZ, RZ ;  /* 0x000000ffff054224 */ /* 0x000fc400078e00ff */
[----:B------:R-:W-:Y:S01]  /*0690*/  @P4 IMAD.MOV.U32 R11, RZ, RZ, RZ ;  /* 0x000000ffff0b4224 */ /* 0x000fe200078e00ff */
[----:B------:R-:W-:Y:S01]  /*06a0*/  @!UP0 UMOV UR6, 0x400 ;  /* 0x0000040000068882 */ /* 0x000fe20000000000 */
[----:B------:R-:W-:-:S04]  /*06b0*/  @!UP0 UIADD3 UR4, -UR4, 0x100000, URZ ;  /* 0x0010000004048890 */ /* 0x000fc8000fffe13f */
[----:B------:R-:W-:Y:S02]  /*06c0*/  @!UP0 USHF.L.U32 UR5, UR4, 0xb, URZ ;  /* 0x0000000b04058899 */ /* 0x000fe4000800063f */
[----:B------:R-:W-:Y:S01]  /*06d0*/  @!UP0 USHF.L.U32 UR4, UR4, 0x1, URZ ;  /* 0x0000000104048899 */ /* 0x000fe2000800063f */
[----:B------:R-:W2:Y:S08]  /*06e0*/  @!P4 LDC R9, c[0x0][0xc] ;  /* 0x00000300ff09cb82 */ /* 0x000eb00000000800 */
[----:B------:R-:W3:Y:S01]  /*06f0*/  @!UP0 S2UR UR7, SR_CgaCtaId ;  /* 0x00000000000789c3 */ /* 0x000ee20000008800 */
[----:B0-----:R-:W-:-:S04]  /*0700*/  @P4 IMAD.MOV.U32 R4, RZ, RZ, R0 ;  /* 0x000000ffff044224 */ /* 0x001fc800078e0000 */
[----:B-1----:R-:W-:-:S04]  /*0710*/  @P4 IMAD.WIDE.U32 R6, R2, R7, R4 ;  /* 0x0000000702064225 */ /* 0x002fc800078e0004 */
[----:B------:R-:W-:Y:S02]  /*0720*/  @P4 IMAD.MOV.U32 R16, RZ, RZ, R6 ;  /* 0x000000ffff104224 */ /* 0x000fe400078e0006 */
[----:B------:R-:W-:Y:S02]  /*0730*/  @P4 IMAD.IADD R17, R7, 0x1, R11 ;  /* 0x0000000107114824 */ /* 0x000fe400078e020b */
[----:B--2---:R-:W-:-:S04]  /*0740*/  @!P4 IMAD.WIDE.U32 R4, R9, R0, R2 ;  /* 0x000000000904c225 */ /* 0x004fc800078e0002 */
[----:B------:R-:W-:Y:S02]  /*0750*/  @!P4 IMAD.MOV.U32 R16, RZ, RZ, R4 ;  /* 0x000000ffff10c224 */ /* 0x000fe400078e0004 */
[----:B------:R-:W-:Y:S01]  /*0760*/  @!P4 IMAD.MOV.U32 R17, RZ, RZ, R5 ;  /* 0x000000ffff11c224 */ /* 0x000fe200078e0005 */
[----:B---3--:R-:W-:Y:S02]  /*0770*/  @!UP0 ULEA UR6, UR7, UR6, 0x18 ;  /* 0x0000000607068291 */ /* 0x008fe4000f8ec03f */
[----:B------:R0:W-:Y:S01]  /*0780*/  STL [R1+0x7c], R16 ;  /* 0x00007c1001007387 */ /* 0x0001e20000100800 */
[----:B------:R-:W-:-:S03]  /*0790*/  VOTEU.ALL UP0, P0 ;  /* 0x00000000003f7886 */ /* 0x000fc60000000000 */
[----:B------:R0:W-:Y:S04]  /*07a0*/  STL [R1+0x78], R17 ;  /* 0x0000781101007387 */ /* 0x0001e80000100800 */
[----:B------:R-:W1:Y:S02]  /*07b0*/  FENCE.VIEW.ASYNC.S ;  /* 0x00000000000073c6 */ /* 0x000e640000000000 */
[----:B-1----:R0:W1:Y:S01]  /*07c0*/  @!UP0 SYNCS.EXCH.64 URZ, [UR6+0x130], UR4 ;  /* 0x00013004063f85b2 */ /* 0x0020620008000100 */
[----:B------:R0:W1:Y:S01]  /*07d0*/  @!UP1 SYNCS.EXCH.64 URZ, [UR6+0x138], UR4 ;  /* 0x00013804063f95b2 */ /* 0x0000620008000100 */
[----:B------:R-:W-:Y:S01]  /*07e0*/  NOP ;  /* 0x0000000000007918 */ /* 0x000fe20000000000 */
[----:B-1----:R-:W-:Y:S06]  /*07f0*/  BAR.SYNC.DEFER_BLOCKING 0x0 ;  /* 0x0000000000007b1d */ /* 0x002fec0000010000 */
[----:B0-----:R-:W-:Y:S05]  /*0800*/  @!P1 BRA `(.L_x_4) ;  /* 0x000000e000e89947 */ /* 0x001fea0003800000 */
[----:B------:R-:W-:-:S06]  /*0810*/  UISETP.GT.U32.AND UP0, UPT, UR10, 0x1, UPT ;  /* 0x000000010a00788c */ /* 0x000fcc000bf04070 */
[----:B------:R-:W-:-:S13]  /*0820*/  PLOP3.LUT P0, PT, PT, PT, UP0, 0x80, 0x0 ;  /* 0x000000000000781c */ /* 0x000fda0003f0f008 */
[----:B------:R-:W-:Y:S05]  /*0830*/  @P0 EXIT ;  /* 0x000000000000094d */ /* 0x000fea0003800000 */
[----:B------:R-:W-:Y:S01]  /*0840*/  IMAD.MOV.U32 R6, RZ, RZ, -0x1 ;  /* 0xffffffffff067424 */ /* 0x000fe200078e00ff */
[----:B------:R-:W-:Y:S01]  /*0850*/  ULDC.64 UR4, c[0x0][0x650] ;  /* 0x0001940000047ab9 */ /* 0x000fe20000000a00 */
[----:B------:R-:W-:Y:S01]  /*0860*/  IMAD.MOV.U32 R5, RZ, RZ, -0x1 ;  /* 0xffffffffff057424 */ /* 0x000fe200078e00ff */
[----:B------:R-:W-:Y:S01]  /*0870*/  ISETP.GE.U32.AND P0, PT, R16, UR4, PT ;  /* 0x0000000410007c0c */ /* 0x000fe2000bf06070 */
[----:B------:R-:W-:Y:S01]  /*0880*/  UMOV UR22, 0xffffffff ;  /* 0xffffffff00167882 */ /* 0x000fe20000000000 */
[----:B------:R0:W-:Y:S01]  /*0890*/  STL [R1+0x84], R6 ;  /* 0x0000840601007387 */ /* 0x0001e20000100800 */
[----:B------:R-:W-:Y:S02]  /*08a0*/  PRMT R4, RZ, 0x7610, R4 ;  /* 0x00007610ff047816 */ /* 0x000fe40000000004 */
[----:B------:R-:W-:Y:S01]  /*08b0*/  ISETP.GE.U32.AND.EX P0, PT, R17, UR5, PT, P0 ;  /* 0x0000000511007c0c */ /* 0x000fe2000bf06100 */
[----:B------:R0:W-:-:S12]  /*08c0*/  STL [R1+0x80], R5 ;  /* 0x0000800501007387 */ /* 0x0001d80000100800 */
[----:B0-----:R-:W-:Y:S05]  /*08d0*/  @P0 BRA `(.L_x_5) ;  /* 0x0000000400680947 */ /* 0x001fea0003800000 */
[----:B------:R-:W0:Y:S01]  /*08e0*/  LDC.64 R12, c[0x0][0x628] ;  /* 0x00018a00ff0c7b82 */ /* 0x000e220000000a00 */
[----:B------:R-:W-:Y:S02]  /*08f0*/  IMAD.MOV.U32 R4, RZ, RZ, R16 ;  /* 0x000000ffff047224 */ /* 0x000fe400078e0010 */
[----:B------:R-:W-:-:S05]  /*0900*/  IMAD.MOV.U32 R5, RZ, RZ, R17 ;  /* 0x000000ffff057224 */ /* 0x000fca00078e0011 */
[----:B------:R-:W1:Y:S08]  /*0910*/  LDC R10, c[0x0][0x630] ;  /* 0x00018c00ff0a7b82 */ /* 0x000e700000000800 */
[----:B------:R-:W2:Y:S01]  /*0920*/  LDC.64 R14, c[0x0][0x620] ;  /* 0x00018800ff0e7b82 */ /* 0x000ea20000000a00 */
[----:B0-----:R-:W-:-:S04]  /*0930*/  ISETP.NE.U32.AND P0, PT, R12, RZ, PT ;  /* 0x000000ff0c00720c */ /* 0x001fc80003f05070 */
[----:B------:R-:W-:-:S13]  /*0940*/  ISETP.NE.AND.EX P0, PT, R13, RZ, PT, P0 ;  /* 0x000000ff0d00720c */ /* 0x000fda0003f05300 */
[----:B-12---:R-:W-:Y:S05]  /*0950*/  @!P0 BRA `(.L_x_6) ;  /* 0x0000000000288947 */ /* 0x006fea0003800000 */
[----:B------:R-:W0:Y:S02]  /*0960*/  LDC R9, c[0x0][0x634] ;  /* 0x00018d00ff097b82 */ /* 0x000e240000000800 */
[----:B0-----:R-:W-:-:S05]  /*0970*/  IADD3 R9, P0, R16, R9, RZ ;  /* 0x0000000910097210 */ /* 0x001fca0007f1e0ff */
[----:B------:R-:W-:-:S04]  /*0980*/  IMAD.X R11, RZ, RZ, R17, P0 ;  /* 0x000000ffff0b7224 */ /* 0x000fc800000e0611 */
[----:B------:R-:W-:-:S04]  /*0990*/  IMAD.WIDE.U32 R4, R11, R12, RZ ;  /* 0x0000000c0b047225 */ /* 0x000fc800078e00ff */
[----:B------:R-:W-:-:S04]  /*09a0*/  IMAD.WIDE.U32 R6, P0, R9, R13, R4 ;  /* 0x0000000d09067225 */ /* 0x000fc80007800004 */
[----:B------:R-:W-:-:S04]  /*09b0*/  IMAD.WIDE.U32 R4, R9, R12, RZ ;  /* 0x0000000c09047225 */ /* 0x000fc800078e00ff */
[----:B------:R-:W-:Y:S01]  /*09c0*/  IMAD.X R9, RZ, RZ, RZ, P0 ;  /* 0x000000ffff097224 */ /* 0x000fe200000e06ff */
[----:B------:R-:W-:Y:S01]  /*09d0*/  IADD3 RZ, P0, R5, R6, RZ ;  /* 0x0000000605ff7210 */ /* 0x000fe20007f1e0ff */
[----:B------:R-:W-:-:S04]  /*09e0*/  IMAD.MOV.U32 R8, RZ, RZ, R7 ;  /* 0x000000ffff087224 */ /* 0x000fc800078e0007 */
[----:B------:R-:W-:-:S08]  /*09f0*/  IMAD.WIDE.U32.X R4, R11, R13, R8, P0 ;  /* 0x0000000d0b047225 */ /* 0x000fd000000e0408 */
.L_x_6:
[-CC-:B------:R-:W-:Y:S01]  /*0a00*/  SHF.R.U64 R24, R4, R10.reuse, R5.reuse ;  /* 0x0000000a04187219 */ /* 0x180fe20000001205 */
[----:B------:R-:W0:Y:S01]  /*0a10*/  LDC R8, c[0x0][0x618] ;  /* 0x00018600ff087b82 */ /* 0x000e220000000800 */
[----:B------:R-:W-:Y:S01]  /*0a20*/  SHF.R.U32.HI R4, RZ, R10, R5 ;  /* 0x0000000aff047219 */ /* 0x000fe20000011605 */
[----:B------:R-:W-:Y:S01]  /*0a30*/  ULDC UR4, c[0x0][0x150] ;  /* 0x0000540000047ab9 */ /* 0x000fe20000000800 */
[----:B------:R-:W-:Y:S01]  /*0a40*/  IADD3 R9, P0, RZ, -R24, RZ ;  /* 0x80000018ff097210 */ /* 0x000fe20007f1e0ff */
[----:B------:R-:W-:Y:S01]  /*0a50*/  IMAD.MOV.U32 R5, RZ, RZ, R17 ;  /* 0x000000ffff057224 */ /* 0x000fe200078e0011 */
[----:B------:R-:W-:-:S03]  /*0a60*/  I2FP.F32.U32 R3, R2 ;  /* 0x0000000200037245 */ /* 0x000fc60000201000 */
[----:B------:R-:W1:Y:S01]  /*0a70*/  LDC.64 R18, c[0x0][0x640] ;  /* 0x00019000ff127b82 */ /* 0x000e620000000a00 */
[----:B------:R-:W-:Y:S02]  /*0a80*/  IMAD.X R11, RZ, RZ, ~R4, P0 ;  /* 0x000000ffff0b7224 */ /* 0x000fe400000e0e04 */
[----:B------:R-:W-:Y:S01]  /*0a90*/  FMUL R3, R3, UR4 ;  /* 0x0000000403037c20 */ /* 0x000fe20008400000 */
[----:B------:R-:W-:Y:S01]  /*0aa0*/  IMAD.MOV.U32 R4, RZ, RZ, R16 ;  /* 0x000000ffff047224 */ /* 0x000fe200078e0010 */
[----:B------:R-:W-:Y:S01]  /*0ab0*/  ULDC UR4, c[0x0][0x154] ;  /* 0x0000550000047ab9 */ /* 0x000fe20000000800 */
[-C--:B------:R-:W-:Y:S02]  /*0ac0*/  IMAD R6, R11, R14.reuse, RZ ;  /* 0x0000000e0b067224 */ /* 0x080fe400078e02ff */
[C---:B------:R-:W-:Y:S01]  /*0ad0*/  IMAD.WIDE.U32 R4, R9.reuse, R14, R4 ;  /* 0x0000000e09047225 */ /* 0x040fe200078e0004 */
[----:B------:R-:W2:Y:S01]  /*0ae0*/  LDC R10, c[0x0][0x608] ;  /* 0x00018200ff0a7b82 */ /* 0x000ea20000000800 */
[----:B------:R-:W3:Y:S02]  /*0af0*/  F2I.U32.TRUNC.NTZ R3, R3 ;  /* 0x0000000300037305 */ /* 0x000ee4000020f000 */
[----:B------:R-:W-:-:S04]  /*0b00*/  IMAD R9, R9, R15, R6 ;  /* 0x0000000f09097224 */ /* 0x000fc800078e0206 */
[----:B------:R-:W-:Y:S01]  /*0b10*/  IMAD.IADD R5, R5, 0x1, R9 ;  /* 0x0000000105057824 */ /* 0x000fe200078e0209 */
[----:B------:R-:W4:Y:S01]  /*0b20*/  LDC R7, c[0x0][0x144] ;  /* 0x00005100ff077b82 */ /* 0x000f220000000800 */
[----:B------:R-:W-:-:S03]  /*0b30*/  IMAD.MOV.U32 R9, RZ, RZ, 0x1 ;  /* 0x00000001ff097424 */ /* 0x000fc600078e00ff */
[----:B0-----:R-:W-:Y:S02]  /*0b40*/  SHF.R.U64 R12, R4, R8, R5 ;  /* 0x00000008040c7219 */ /* 0x001fe40000001205 */
[----:B------:R-:W-:Y:S02]  /*0b50*/  I2FP.F32.U32 R4, R0 ;  /* 0x0000000000047245 */ /* 0x000fe40000201000 */
[----:B------:R-:W0:Y:S01]  /*0b60*/  LDC R14, c[0x0][0x658] ;  /* 0x00019600ff0e7b82 */ /* 0x000e220000000800 */
[----:B-1----:R-:W-:Y:S01]  /*0b70*/  ISETP.NE.U32.AND P0, PT, R18, RZ, PT ;  /* 0x000000ff1200720c */ /* 0x002fe20003f05070 */
[----:B---3--:R-:W-:Y:S02]  /*0b80*/  IMAD.MOV R6, RZ, RZ, -R3 ;  /* 0x000000ffff067224 */ /* 0x008fe400078e0a03 */
[----:B------:R-:W-:Y:S01]  /*0b90*/  FMUL R4, R4, UR4 ;  /* 0x0000000404047c20 */ /* 0x000fe20008400000 */
[----:B------:R-:W-:Y:S01]  /*0ba0*/  SHF.R.U32.HI R3, RZ, R8, R5 ;  /* 0x00000008ff037219 */ /* 0x000fe20000011605 */
[----:B------:R-:W-:Y:S01]  /*0bb0*/  IMAD.MOV.U32 R5, RZ, RZ, -0x1 ;  /* 0xffffffffff057424 */ /* 0x000fe200078e00ff */
[----:B------:R-:W-:Y:S01]  /*0bc0*/  ISETP.NE.AND.EX P0, PT, R19, RZ, PT, P0 ;  /* 0x000000ff1300720c */ /* 0x000fe20003f05300 */
[----:B------:R1:W3:Y:S01]  /*0bd0*/  F2I.U32.TRUNC.NTZ R11, R4 ;  /* 0x00000004000b7305 */ /* 0x0002e2000020f000 */
[----:B------:R-:W1:Y:S01]  /*0be0*/  LDC R13, c[0x0][0x148] ;  /* 0x00005200ff0d7b82 */ /* 0x000e620000000800 */
[----:B--2---:R-:W-:-:S02]  /*0bf0*/  SHF.R.U64 R23, R12, R10, R3 ;  /* 0x0000000a0c177219 */ /* 0x004fc40000001203 */
[----:B------:R-:W-:-:S05]  /*0c00*/  SHF.R.U32.HI R3, RZ, R10, R3 ;  /* 0x0000000aff037219 */ /* 0x000fca0000011603 */
[----:B------:R-:W2:Y:S01]  /*0c10*/  LDC R17, c[0x0][0x600] ;  /* 0x00018000ff117b82 */ /* 0x000ea20000000800 */
[----:B----4-:R-:W-:-:S07]  /*0c20*/  IMAD R8, R7, R6, R2 ;  /* 0x0000000607087224 */ /* 0x010fce00078e0202 */
[----:B------:R-:W4:Y:S01]  /*0c30*/  LDC R16, c[0x0][0x648] ;  /* 0x00019200ff107b82 */ /* 0x000f220000000800 */
[-C--:B0-----:R-:W-:Y:S02]  /*0c40*/  SHF.L.U32 R2, R5, R14.reuse, RZ ;  /* 0x0000000e05027219 */ /* 0x081fe400000006ff */
[--C-:B------:R-:W-:Y:S02]  /*0c50*/  SHF.R.U64 R22, R23, R14, R3.reuse ;  /* 0x0000000e17167219 */ /* 0x100fe40000001203 */
[----:B------:R-:W-:Y:S02]  /*0c60*/  LOP3.LUT R10, RZ, R2, RZ, 0x33, !PT ;  /* 0x00000002ff0a7212 */ /* 0x000fe400078e33ff */
[-C--:B------:R-:W-:Y:S01]  /*0c70*/  SHF.R.U32.HI R3, RZ, R14.reuse, R3 ;  /* 0x0000000eff037219 */ /* 0x080fe20000011603 */
[----:B------:R-:W0:Y:S01]  /*0c80*/  LDC R21, c[0x0][0x638] ;  /* 0x00018e00ff157b82 */ /* 0x000e220000000800 */
[----:B------:R-:W-:Y:S01]  /*0c90*/  SHF.L.U32 R9, R9, R14, RZ ;  /* 0x0000000e09097219 */ /* 0x000fe200000006ff */
[----:B------:R-:W-:-:S06]  /*0ca0*/  IMAD.MOV.U32 R2, RZ, RZ, R22 ;  /* 0x000000ffff027224 */ /* 0x000fcc00078e0016 */
[----:B------:R-:W0:Y:S01]  /*0cb0*/  LDC R20, c[0x0][0x610] ;  /* 0x00018400ff147b82 */ /* 0x000e220000000800 */
[----:B-1-3--:R-:W-:Y:S05]  /*0cc0*/  @!P0 BRA `(.L_x_7) ;  /* 0x0000000000288947 */ /* 0x00afea0003800000 */
[----:B------:R-:W1:Y:S02]  /*0cd0*/  LDC R7, c[0x0][0x64c] ;  /* 0x00019300ff077b82 */ /* 0x000e640000000800 */
[----:B-1----:R-:W-:-:S05]  /*0ce0*/  IADD3 R7, P0, R22, R7, RZ ;  /* 0x0000000716077210 */ /* 0x002fca0007f1e0ff */
        /* <DEDUP_REMOVED lines=8> */
.L_x_7:
[----:B----4-:R-:W-:Y:S01]  /*0d70*/  SHF.R.U64 R2, R2, R16, R3 ;  /* 0x0000001002027219 */ /* 0x010fe20000001203 */
[----:B--2---:R-:W-:Y:S01]  /*0d80*/  VIADD R3, R17, 0xffffffff ;  /* 0xffffffff11037836 */ /* 0x004fe20000000000 */
[----:B------:R-:W-:Y:S01]  /*0d90*/  LOP3.LUT R10, R23, R10, RZ, 0xc0, !PT ;  /* 0x0000000a170a7212 */ /* 0x000fe200078ec0ff */
[----:B------:R-:W-:Y:S01]  /*0da0*/  IMAD.MOV R11, RZ, RZ, -R11 ;  /* 0x000000ffff0b7224 */ /* 0x000fe200078e0a0b */
[----:B------:R-:W-:Y:S01]  /*0db0*/  R2UR UR22, R24 ;  /* 0x00000000181672ca */ /* 0x000fe200000e0000 */
[----:B------:R-:W-:Y:S01]  /*0dc0*/  IMAD.MOV R4, RZ, RZ, -R2 ;  /* 0x000000ffff047224 */ /* 0x000fe200078e0a02 */
[----:B------:R-:W-:Y:S01]  /*0dd0*/  LOP3.LUT R3, R12, R3, RZ, 0xc0, !PT ;  /* 0x000000030c037212 */ /* 0x000fe200078ec0ff */
[----:B------:R-:W-:Y:S02]  /*0de0*/  @P4 IMAD R8, R13, R11, R0 ;  /* 0x0000000b0d084224 */ /* 0x000fe400078e0200 */
[----:B------:R-:W-:Y:S02]  /*0df0*/  IMAD R9, R9, R2, R10 ;  /* 0x0000000209097224 */ /* 0x000fe400078e020a */
[----:B0-----:R-:W-:-:S02]  /*0e00*/  IMAD R0, R4, R21, R22 ;  /* 0x0000001504007224 */ /* 0x001fc400078e0216 */
[----:B------:R-:W-:Y:S02]  /*0e10*/  IMAD R8, R9, R20, R8 ;  /* 0x0000001409087224 */ /* 0x000fe400078e0208 */
[----:B------:R-:W-:Y:S02]  /*0e20*/  IMAD R3, R0, R17, R3 ;  /* 0x0000001100037224 */ /* 0x000fe400078e0203 */
[----:B------:R-:W-:-:S03]  /*0e30*/  IMAD.MOV.U32 R4, RZ, RZ, 0x1 ;  /* 0x00000001ff047424 */ /* 0x000fc600078e00ff */
[----:B------:R-:W-:Y:S02]  /*0e40*/  SEL R2, R3, R8, !P4 ;  /* 0x0000000803027207 */ /* 0x000fe40006000000 */
[----:B------:R-:W-:-:S03]  /*0e50*/  SEL R0, R8, R3, !P4 ;  /* 0x0000000308007207 */ /* 0x000fc60006000000 */
[----:B------:R0:W-:Y:S04]  /*0e60*/  STL [R1+0x80], R2 ;  /* 0x0000800201007387 */ /* 0x0001e80000100800 */
[----:B------:R0:W-:Y:S02]  /*0e70*/  STL [R1+0x84], R0 ;  /* 0x0000840001007387 */ /* 0x0001e40000100800 */
.L_x_5:
[----:B------:R-:W-:-:S08]  /*0e80*/  NOP ;  /* 0x0000000000007918 */ /* 0x000fd00000000000 */
[----:B------:R-:W1:Y:S02]  /*0e90*/  USETMAXREG.TRY_ALLOC.CTAPOOL UP0, 0xe8 ;  /* 0x000000e8000079c8 */ /* 0x000e640008000600 */
[----:B-1----:R-:W-:-:S13]  /*0ea0*/  PLOP3.LUT P0, PT, PT, PT, UP0, 0x80, 0x0 ;  /* 0x000000000000781c */ /* 0x002fda0003f0f008 */
[----:B------:R-:W-:Y:S05]  /*0eb0*/  @!P0 BRA `(.L_x_5) ;  /* 0xfffffffc00f08947 */ /* 0x000fea000383ffff */
[----:B------:R-:W-:Y:S01]  /*0ec0*/  ULDC.64 UR4, c[0x0][0x598] ;  /* 0x0001660000047ab9 */ /* 0x000fe20000000a00 */
[----:B------:R-:W-:Y:S01]  /*0ed0*/  ULDC.64 UR16, c[0x0][0x208] ;  /* 0x0000820000107ab9 */ /* 0x000fe20000000a00 */
[----:B------:R-:W-:-:S04]  /*0ee0*/  ISETP.NE.U32.AND P0, PT, RZ, UR4, PT ;  /* 0x00000004ff007c0c */ /* 0x000fc8000bf05070 */
[----:B------:R-:W-:-:S13]  /*0ef0*/  ISETP.NE.AND.EX P0, PT, RZ, UR5, PT, P0 ;  /* 0x00000005ff007c0c */ /* 0x000fda000bf05300 */
[----:B------:R-:W-:Y:S05]  /*0f00*/  @!P0 BRA `(.L_x_8) ;  /* 0x0000000000208947 */ /* 0x000fea0003800000 */
[----:B0-----:R-:W0:Y:S02]  /*0f10*/  LDC.64 R2, c[0x0][0x598] ;  /* 0x00016600ff027b82 */ /* 0x001e240000000a00 */
[----:B0-----:R-:W2:Y:S02]  /*0f20*/  LDG.E.64 R2, desc[UR16][R2.64] ;  /* 0x0000001002027981 */ /* 0x001ea4000c1e1b00 */
[----:B--2---:R-:W-:-:S04]  /*0f30*/  ISETP.NE.U32.AND P0, PT, R2, RZ, PT ;  /* 0x000000ff0200720c */ /* 0x004fc80003f05070 */
[----:B------:R-:W-:-:S13]  /*0f40*/  ISETP.NE.AND.EX P0, PT, R3, RZ, PT, P0 ;  /* 0x000000ff0300720c */ /* 0x000fda0003f05300 */
[----:B------:R-:W-:Y:S05]  /*0f50*/  @!P0 BRA `(.L_x_8) ;  /* 0x00000000000c8947 */ /* 0x000fea0003800000 */
[----:B------:R-:W2:Y:S02]  /*0f60*/  LD.E R2, desc[UR16][R2.64] ;  /* 0x0000001002027980 */ /* 0x000ea4000c101900 */
[----:B--2---:R-:W-:Y:S01]  /*0f70*/  R2UR UR20, R2 ;  /* 0x00000000021472ca */ /* 0x004fe200000e0000 */
[----:B------:R-:W-:-:S14]  /*0f80*/  BRA `(.L_x_9) ;  /* 0x0000000000247947 */ /* 0x000fdc0003800000 */
.L_x_8:
[----:B------:R-:W-:Y:S02]  /*0f90*/  ULDC.64 UR4, c[0x0][0x588] ;  /* 0x0001620000047ab9 */ /* 0x000fe40000000a00 */
[----:B------:R-:W-:-:S04]  /*0fa0*/  ISETP.NE.U32.AND P0, PT, RZ, UR4, PT ;  /* 0x00000004ff007c0c */ /* 0x000fc8000bf05070 */
[----:B------:R-:W-:-:S13]  /*0fb0*/  ISETP.NE.AND.EX P0, PT, RZ, UR5, PT, P0 ;  /* 0x00000005ff007c0c */ /* 0x000fda000bf05300 */
[----:B------:R-:W-:Y:S05]  /*0fc0*/  @!P0 BRA `(.L_x_10) ;  /* 0x0000000000108947 */ /* 0x000fea0003800000 */
[----:B0-----:R-:W0:Y:S02]  /*0fd0*/  LDC.64 R2, c[0x0][0x588] ;  /* 0x00016200ff027b82 */ /* 0x001e240000000a00 */
[----:B0-----:R-:W2:Y:S02]  /*0fe0*/  LDG.E R2, desc[UR16][R2.64] ;  /* 0x0000001002027981 */ /* 0x001ea4000c1e1900 */
[----:B--2---:R-:W-:Y:S01]  /*0ff0*/  R2UR UR20, R2 ;  /* 0x00000000021472ca */ /* 0x004fe200000e0000 */
[----:B------:R-:W-:-:S14]  /*1000*/  BRA `(.L_x_9) ;  /* 0x0000000000047947 */ /* 0x000fdc0003800000 */
.L_x_10:
[----:B------:R-:W-:-:S05]  /*1010*/  ULDC UR20, c[0x0][0x580] ;  /* 0x0001600000147ab9 */ /* 0x000fca0000000800 */
.L_x_9:
[----:B------:R-:W-:Y:S02]  /*1020*/  ULDC.64 UR4, c[0x0][0x5a0] ;  /* 0x0001680000047ab9 */ /* 0x000fe40000000a00 */
        /* <DEDUP_REMOVED lines=11> */
.L_x_11:
        /* <DEDUP_REMOVED lines=8> */
.L_x_13:
[----:B------:R-:W-:-:S05]  /*1160*/  ULDC UR21, c[0x0][0x584] ;  /* 0x0001610000157ab9 */ /* 0x000fca0000000800 */
.L_x_12:
[----:B------:R-:W-:-:S13]  /*1170*/  LOP3.LUT P0, RZ, R4, 0xff, RZ, 0xc0, !PT ;  /* 0x000000ff04ff7812 */ /* 0x000fda000780c0ff */
[----:B------:R-:W-:Y:S05]  /*1180*/  @!P0 EXIT ;  /* 0x000000000000894d */ /* 0x000fea0003800000 */
[----:B------:R-:W-:Y:S01]  /*1190*/  ULDC UR4, c[0x0][0x28c] ;  /* 0x0000a30000047ab9 */ /* 0x000fe20000000800 */
[----:B------:R-:W-:Y:S02]  /*11a0*/  ULOP3.LUT UR23, UR13, 0x1, URZ, 0xfc, !UPT ;  /* 0x000000010d177892 */ /* 0x000fe4000f8efc3f */
[----:B------:R-:W-:-:S04]  /*11b0*/  UIADD3 UR4, UR4, 0x1f, URZ ;  /* 0x0000001f04047890 */ /* 0x000fc8000fffe03f */
[----:B------:R-:W-:-:S04]  /*11c0*/  USHF.R.S32.HI UR5, URZ, 0x1f, UR4 ;  /* 0x0000001f3f057899 */ /* 0x000fc80008011404 */
[----:B------:R-:W-:-:S03]  /*11d0*/  ULEA.HI UR5, UR5, UR4, URZ, 0x5 ;  /* 0x0000000405057291 */ /* 0x000fc6000f8f283f */
[----:B------:R-:W-:Y:S01]  /*11e0*/  UMOV UR4, URZ ;  /* 0x0000003f00047c82 */ /* 0x000fe20008000000 */
[----:B------:R-:W-:-:S03]  /*11f0*/  USHF.R.S32.HI UR12, URZ, 0x5, UR5 ;  /* 0x000000053f0c7899 */ /* 0x000fc60008011405 */
[----:B------:R-:W-:-:S09]  /*1200*/  UMOV UR5, URZ ;  /* 0x0000003f00057c82 */ /* 0x000fd20008000000 */
.L_x_294:
[----:B0-----:R-:W0:Y:S01]  /*1210*/  S2R R0, SR_TID.X ;  /* 0x0000000000007919 */ /* 0x001e220000002100 */
[----:B-1----:R-:W1:Y:S01]  /*1220*/  S2UR UR11, SR_CgaCtaId ;  /* 0x00000000000b79c3 */ /* 0x002e620000008800 */
[----:B------:R-:W-:Y:S01]  /*1230*/  UMOV UR14, 0x400 ;  /* 0x00000400000e7882 */ /* 0x000fe20000000000 */
[----:B------:R-:W-:Y:S01]  /*1240*/  UMOV UR6, URZ ;  /* 0x0000003f00067c82 */ /* 0x000fe20008000000 */
[----:B------:R-:W-:Y:S01]  /*1250*/  STL [R1+0x74], RZ ;  /* 0x000074ff01007387 */ /* 0x000fe20000100800 */
[----:B------:R-:W-:Y:S01]  /*1260*/  UMOV UR7, URZ ;  /* 0x0000003f00077c82 */ /* 0x000fe20008000000 */
[----:B------:R-:W-:Y:S01]  /*1270*/  UMOV UR8, URZ ;  /* 0x0000003f00087c82 */ /* 0x000fe20008000000 */
[----:B------:R-:W-:Y:S01]  /*1280*/  UMOV UR18, UR5 ;  /* 0x0000000500127c82 */ /* 0x000fe20008000000 */
[----:B------:R-:W-:Y:S01]  /*1290*/  STL [R1+0x70], RZ ;  /* 0x000070ff01007387 */ /* 0x000fe20000100800 */
[----:B--2---:R-:W2:Y:S01]  /*12a0*/  LDC R2, c[0x0][0x28c] ;  /* 0x0000a300ff027b82 */ /* 0x004ea20000000800 */
[----:B------:R-:W-:-:S02]  /*12b0*/  CS2R R4, SRZ ;  /* 0x0000000000047805 */ /* 0x000fc4000001ff00 */
[----:B------:R-:W-:Y:S01]  /*12c0*/  CS2R R6, SRZ ;  /* 0x0000000000067805 */ /* 0x000fe2000001ff00 */
[----:B------:R-:W-:Y:S01]  /*12d0*/  STL [R1+0x6c], RZ ;  /* 0x00006cff01007387 */ /* 0x000fe20000100800 */
[----:B------:R-:W-:Y:S02]  /*12e0*/  CS2R R8, SRZ ;  /* 0x0000000000087805 */ /* 0x000fe4000001ff00 */
[----:B------:R-:W-:Y:S02]  /*12f0*/  CS2R R10, SRZ ;  /* 0x00000000000a7805 */ /* 0x000fe4000001ff00 */
[----:B------:R-:W-:Y:S01]  /*1300*/  CS2R R12, SRZ ;  /* 0x00000000000c7805 */ /* 0x000fe2000001ff00 */
[----:B------:R-:W-:Y:S01]  /*1310*/  STL [R1+0x68], RZ ;  /* 0x000068ff01007387 */ /* 0x000fe20000100800 */
[----:B------:R-:W-:Y:S02]  /*1320*/  CS2R R14, SRZ ;  /* 0x00000000000e7805 */ /* 0x000fe4000001ff00 */
[----:B------:R-:W-:-:S02]  /*1330*/  CS2R R16, SRZ ;  /* 0x0000000000107805 */ /* 0x000fc4000001ff00 */
[----:B------:R-:W-:Y:S01]  /*1340*/  CS2R R18, SRZ ;  /* 0x0000000000127805 */ /* 0x000fe2000001ff00 */
[----:B------:R-:W-:Y:S01]  /*1350*/  STL [R1+0x64], RZ ;  /* 0x000064ff01007387 */ /* 0x000fe20000100800 */
[----:B------:R-:W-:Y:S02]  /*1360*/  CS2R R20, SRZ ;  /* 0x0000000000147805 */ /* 0x000fe4000001ff00 */
[----:B------:R-:W-:Y:S02]  /*1370*/  CS2R R22, SRZ ;  /* 0x0000000000167805 */ /* 0x000fe4000001ff00 */
[----:B------:R-:W-:Y:S01]  /*1380*/  CS2R R152, SRZ ;  /* 0x0000000000987805 */ /* 0x000fe2000001ff00 */
[----:B------:R-:W-:Y:S01]  /*1390*/  STL [R1+0x60], RZ ;  /* 0x000060ff01007387 */ /* 0x000fe20000100800 */
[----:B-1----:R-:W-:Y:S01]  /*13a0*/  ULEA UR14, UR11, UR14, 0x18 ;  /* 0x0000000e0b0e7291 */ /* 0x002fe2000f8ec03f */
[----:B------:R-:W-:Y:S02]  /*13b0*/  CS2R R154, SRZ ;  /* 0x00000000009a7805 */ /* 0x000fe4000001ff00 */
[----:B------:R-:W-:Y:S01]  /*13c0*/  CS2R R156, SRZ ;  /* 0x00000000009c7805 */ /* 0x000fe2000001ff00 */
[----:B------:R-:W-:Y:S01]  /*13d0*/  STL [R1+0x5c], RZ ;  /* 0x00005cff01007387 */ /* 0x000fe20000100800 */
[----:B------:R-:W-:-:S02]  /*13e0*/  CS2R R158, SRZ ;  /* 0x00000000009e7805 */ /* 0x000fc4000001ff00 */
[----:B------:R-:W-:Y:S02]  /*13f0*/  CS2R R160, SRZ ;  /* 0x0000000000a07805 */ /* 0x000fe4000001ff00 */
[----:B------:R-:W-:Y:S02]  /*1400*/  CS2R R162, SRZ ;  /* 0x0000000000a27805 */ /* 0x000fe4000001ff00 */
[----:B0-----:R-:W-:Y:S01]  /*1410*/  LOP3.LUT R0, R0, 0x80, RZ, 0xc0, !PT ;  /* 0x0000008000007812 */ /* 0x001fe200078ec0ff */
[----:B------:R-:W-:Y:S01]  /*1420*/  STL [R1+0x58], RZ ;  /* 0x000058ff01007387 */ /* 0x000fe20000100800 */
[----:B--2---:R-:W-:Y:S02]  /*1430*/  ISETP.GE.AND P0, PT, R2, 0x1, PT ;  /* 0x000000010200780c */ /* 0x004fe40003f06270 */
[----:B------:R-:W-:Y:S02]  /*1440*/  CS2R R2, SRZ ;  /* 0x0000000000027805 */ /* 0x000fe4000001ff00 */
[----:B------:R-:W-:Y:S01]  /*1450*/  SHF.R.U32.HI R0, RZ, 0x7, R0 ;  /* 0x00000007ff007819 */ /* 0x000fe20000011600 */
[----:B------:R-:W-:Y:S01]  /*1460*/  STL [R1+0x54], RZ ;  /* 0x000054ff01007387 */ /* 0x000fe20000100800 */
[----:B------:R-:W-:-:S02]  /*1470*/  CS2R R164, SRZ ;  /* 0x0000000000a47805 */ /* 0x000fc4000001ff00 */
[----:B------:R-:W-:Y:S02]  /*1480*/  CS2R R166, SRZ ;  /* 0x0000000000a67805 */ /* 0x000fe4000001ff00 */
[----:B------:R-:W-:Y:S01]  /*1490*/  CS2R R168, SRZ ;  /* 0x0000000000a87805 */ /* 0x000fe2000001ff00 */
[----:B------:R-:W-:Y:S01]  /*14a0*/  STL [R1+0x50], RZ ;  /* 0x000050ff01007387 */ /* 0x000fe20000100800 */
[----:B------:R-:W-:Y:S02]  /*14b0*/  CS2R R170, SRZ ;  /* 0x0000000000aa7805 */ /* 0x000fe4000001ff00 */
[----:B------:R-:W-:Y:S02]  /*14c0*/  CS2R R172, SRZ ;  /* 0x0000000000ac7805 */ /* 0x000fe4000001ff00 */
[----:B------:R-:W-:Y:S01]  /*14d0*/  CS2R R174, SRZ ;  /* 0x0000000000ae7805 */ /* 0x000fe2000001ff00 */
[----:B------:R-:W0:Y:S01]  /*14e0*/  SHFL.IDX PT, R0, R0, RZ, 0x1f ;  /* 0x00001fff00007589 */ /* 0x000e2200000e0000 */
[----:B------:R-:W-:-:S02]  /*14f0*/  CS2R R176, SRZ ;  /* 0x0000000000b07805 */ /* 0x000fc4000001ff00 */
[----:B------:R-:W-:Y:S02]  /*1500*/  CS2R R178, SRZ ;  /* 0x0000000000b27805 */ /* 0x000fe4000001ff00 */
[----:B------:R-:W-:Y:S01]  /*1510*/  CS2R R180, SRZ ;  /* 0x0000000000b47805 */ /* 0x000fe2000001ff00 */
[----:B------:R1:W-:Y:S01]  /*1520*/  STL [R1+0x4c], RZ ;  /* 0x00004cff01007387 */ /* 0x0003e20000100800 */
[----:B------:R-:W-:Y:S02]  /*1530*/  CS2R R182, SRZ ;  /* 0x0000000000b67805 */ /* 0x000fe4000001ff00 */
[----:B------:R-:W-:Y:S02]  /*1540*/  CS2R R184, SRZ ;  /* 0x0000000000b87805 */ /* 0x000fe4000001ff00 */
[----:B------:R-:W-:Y:S01]  /*1550*/  CS2R R186, SRZ ;  /* 0x0000000000ba7805 */ /* 0x000fe2000001ff00 */
[----:B------:R1:W-:Y:S01]  /*1560*/  STL [R1+0x48], RZ ;  /* 0x000048ff01007387 */ /* 0x0003e20000100800 */
        /* <DEDUP_REMOVED lines=14> */
[----:B------:R-:W-:Y:S02]  /*1650*/  CS2R R210, SRZ ;  /* 0x0000000000d27805 */ /* 0x000fe4000001ff00 */
[----:B0-----:R-:W-:Y:S01]  /*1660*/  R2UR UR9, R0 ;  /* 0x00000000000972ca */ /* 0x001fe200000e0000 */
[----:B------:R1:W-:Y:S01]  /*1670*/  STL [R1+0x38], RZ ;  /* 0x000038ff01007387 */ /* 0x0003e20000100800 */
[----:B------:R-:W-:Y:S01]  /*1680*/  IMAD.MOV.U32 R0, RZ, RZ, RZ ;  /* 0x000000ffff007224 */ /* 0x000fe200078e00ff */
[----:B------:R-:W-:-:S02]  /*1690*/  CS2R R212, SRZ ;  /* 0x0000000000d47805 */ /* 0x000fc4000001ff00 */
[----:B------:R-:W-:Y:S01]  /*16a0*/  CS2R R214, SRZ ;  /* 0x0000000000d67805 */ /* 0x000fe2000001ff00 */
[----:B------:R1:W-:Y:S01]  /*16b0*/  STL [R1+0x34], RZ ;  /* 0x000034ff01007387 */ /* 0x0003e20000100800 */
[----:B------:R-:W-:Y:S02]  /*16c0*/  CS2R R216, SRZ ;  /* 0x0000000000d87805 */ /* 0x000fe4000001ff00 */
[----:B------:R-:W-:Y:S02]  /*16d0*/  CS2R R218, SRZ ;  /* 0x0000000000da7805 */ /* 0x000fe4000001ff00 */
[----:B------:R-:W-:Y:S01]  /*16e0*/  CS2R R220, SRZ ;  /* 0x0000000000dc7805 */ /* 0x000fe2000001ff00 */
[----:B------:R1:W-:Y:S01]  /*16f0*/  STL [R1+0x30], RZ ;  /* 0x000030ff01007387 */ /* 0x0003e20000100800 */
[----:B------:R-:W-:Y:S02]  /*1700*/  CS2R R222, SRZ ;  /* 0x0000000000de7805 */ /* 0x000fe4000001ff00 */
[----:B------:R-:W-:Y:S01]  /*1710*/  CS2R R224, SRZ ;  /* 0x0000000000e07805 */ /* 0x000fe2000001ff00 */
[----:B------:R-:W-:Y:S01]  /*1720*/  IMAD.MOV.U32 R226, RZ, RZ, RZ ;  /* 0x000000ffffe27224 */ /* 0x000fe200078e00ff */
[----:B------:R1:W-:Y:S01]  /*1730*/  STL [R1+0x2c], RZ ;  /* 0x00002cff01007387 */ /* 0x0003e20000100800 */
[----:B------:R-:W-:Y:S01]  /*1740*/  ULEA.HI UR10, UR9, UR9, URZ, 0x1 ;  /* 0x00000009090a7291 */ /* 0x000fe2000f8f083f */
[----:B------:R-:W-:Y:S01]  /*1750*/  IMAD.U32 R227, RZ, RZ, UR4 ;  /* 0x00000004ffe37e24 */ /* 0x000fe2000f8e00ff */
[----:B------:R-:W-:Y:S01]  /*1760*/  CS2R R88, SRZ ;  /* 0x0000000000587805 */ /* 0x000fe2000001ff00 */
[----:B------:R1:W-:Y:S01]  /*1770*/  STL [R1+0x28], RZ ;  /* 0x000028ff01007387 */ /* 0x0003e20000100800 */
[----:B------:R-:W-:Y:S01]  /*1780*/  ULOP3.LUT UR10, UR10, 0x1ffffe, URZ, 0xc0, !UPT ;  /* 0x001ffffe0a0a7892 */ /* 0x000fe2000f8ec03f */
[----:B------:R-:W-:-:S02]  /*1790*/  CS2R R90, SRZ ;  /* 0x00000000005a7805 */ /* 0x000fc4000001ff00 */
[----:B------:R-:W-:Y:S01]  /*17a0*/  CS2R R92, SRZ ;  /* 0x00000000005c7805 */ /* 0x000fe2000001ff00 */
[----:B------:R1:W-:Y:S01]  /*17b0*/  STL [R1+0x24], RZ ;  /* 0x000024ff01007387 */ /* 0x0003e20000100800 */
[----:B------:R-:W-:Y:S01]  /*17c0*/  UIADD3 UR10, UR9, -UR10, URZ ;  /* 0x8000000a090a7290 */ /* 0x000fe2000fffe03f */
[----:B------:R-:W-:Y:S02]  /*17d0*/  CS2R R94, SRZ ;  /* 0x00000000005e7805 */ /* 0x000fe4000001ff00 */
[----:B------:R-:W-:Y:S01]  /*17e0*/  CS2R R96, SRZ ;  /* 0x0000000000607805 */ /* 0x000fe2000001ff00 */
[----:B------:R1:W-:Y:S01]  /*17f0*/  STL [R1+0x20], RZ ;  /* 0x000020ff01007387 */ /* 0x0003e20000100800 */
[----:B------:R-:W-:Y:S01]  /*1800*/  ULEA UR10, UR10, UR14, 0xb ;  /* 0x0000000e0a0a7291 */ /* 0x000fe2000f8e583f */
[----:B------:R-:W-:Y:S02]  /*1810*/  CS2R R98, SRZ ;  /* 0x0000000000627805 */ /* 0x000fe4000001ff00 */
[----:B------:R-:W-:Y:S01]  /*1820*/  CS2R R100, SRZ ;  /* 0x0000000000647805 */ /* 0x000fe2000001ff00 */
[----:B------:R1:W-:Y:S01]  /*1830*/  STL [R1+0x1c], RZ ;  /* 0x00001cff01007387 */ /* 0x0003e20000100800 */
[----:B------:R-:W-:Y:S01]  /*1840*/  UIADD3 UR10, UR10, 0x200, URZ ;  /* 0x000002000a0a7890 */ /* 0x000fe2000fffe03f */
[----:B------:R-:W-:-:S02]  /*1850*/  CS2R R102, SRZ ;  /* 0x0000000000667805 */ /* 0x000fc4000001ff00 */
[----:B------:R-:W-:Y:S01]  /*1860*/  CS2R R104, SRZ ;  /* 0x0000000000687805 */ /* 0x000fe2000001ff00 */
[----:B------:R1:W-:Y:S01]  /*1870*/  STL [R1+0x18], RZ ;  /* 0x000018ff01007387 */ /* 0x0003e20000100800 */
[----:B------:R-:W-:Y:S01]  /*1880*/  USHF.R.U32.HI UR10, URZ, 0x4, UR10 ;  /* 0x000000043f0a7899 */ /* 0x000fe2000801160a */
[----:B------:R-:W-:Y:S02]  /*1890*/  CS2R R106, SRZ ;  /* 0x00000000006a7805 */ /* 0x000fe4000001ff00 */
[----:B------:R-:W-:Y:S01]  /*18a0*/  CS2R R108, SRZ ;  /* 0x00000000006c7805 */ /* 0x000fe2000001ff00 */
[----:B------:R1:W-:Y:S01]  /*18b0*/  STL [R1+0x14], RZ ;  /* 0x000014ff01007387 */ /* 0x0003e20000100800 */
[----:B------:R-:W-:Y:S01]  /*18c0*/  ULOP3.LUT UR15, UR10, 0x3fff, URZ, 0xc0, !UPT ;  /* 0x00003fff0a0f7892 */ /* 0x000fe2000f8ec03f */
        /* <DEDUP_REMOVED lines=18> */
[----:B------:R1:W-:Y:S01]  /*19f0*/  STL [R1], RZ ;  /* 0x000000ff01007387 */ /* 0x0003e20000100800 */
[----:B------:R-:W-:-:S02]  /*1a00*/  CS2R R138, SRZ ;  /* 0x00000000008a7805 */ /* 0x000fc4000001ff00 */
[----:B------:R-:W-:Y:S02]  /*1a10*/  CS2R R140, SRZ ;  /* 0x00000000008c7805 */ /* 0x000fe4000001ff00 */
[----:B------:R-:W-:Y:S02]  /*1a20*/  CS2R R142, SRZ ;  /* 0x00000000008e7805 */ /* 0x000fe4000001ff00 */
[----:B------:R-:W-:Y:S02]  /*1a30*/  CS2R R144, SRZ ;  /* 0x0000000000907805 */ /* 0x000fe4000001ff00 */
[----:B------:R-:W-:Y:S02]  /*1a40*/  CS2R R146, SRZ ;  /* 0x0000000000927805 */ /* 0x000fe4000001ff00 */
[----:B------:R-:W-:Y:S02]  /*1a50*/  CS2R R148, SRZ ;  /* 0x0000000000947805 */ /* 0x000fe4000001ff00 */
[----:B------:R-:W-:-:S02]  /*1a60*/  CS2R R150, SRZ ;  /* 0x0000000000967805 */ /* 0x000fc4000001ff00 */
[----:B------:R-:W-:Y:S02]  /*1a70*/  CS2R R24, SRZ ;  /* 0x0000000000187805 */ /* 0x000fe4000001ff00 */
[----:B---34-:R-:W-:Y:S02]  /*1a80*/  CS2R R26, SRZ ;  /* 0x00000000001a7805 */ /* 0x018fe4000001ff00 */
[----:B------:R-:W-:Y:S02]  /*1a90*/  CS2R R28, SRZ ;  /* 0x00000000001c7805 */ /* 0x000fe4000001ff00 */
[----:B------:R-:W-:Y:S02]  /*1aa0*/  CS2R R30, SRZ ;  /* 0x00000000001e7805 */ /* 0x000fe4000001ff00 */
[----:B------:R-:W-:Y:S02]  /*1ab0*/  CS2R R32, SRZ ;  /* 0x0000000000207805 */ /* 0x000fe4000001ff00 */
        /* <DEDUP_REMOVED lines=26> */
[----:B------:R-:W-:Y:S01]  /*1c60*/  CS2R R86, SRZ ;  /* 0x0000000000567805 */ /* 0x000fe2000001ff00 */
[----:B-1----:R-:W-:Y:S06]  /*1c70*/  @!P0 BRA `(.L_x_14) ;  /* 0x0000001000608947 */ /* 0x002fec0003800000 */
[----:B------:R-:W-:-:S06]  /*1c80*/  UISETP.NE.AND UP0, UPT, UR23, 0x3, UPT ;  /* 0x000000031700788c */ /* 0x000fcc000bf05270 */
[----:B------:R-:W-:-:S13]  /*1c90*/  PLOP3.LUT P1, PT, PT, PT, UP0, 0x80, 0x0 ;  /* 0x000000000000781c */ /* 0x000fda0003f2f008 */
[----:B------:R-:W-:Y:S05]  /*1ca0*/  @!P1 BRA `(.L_x_15) ;  /* 0x0000000000049947 */ /* 0x000fea0003800000 */
[----:B------:R-:W-:Y:S01]  /*1cb0*/  BPT.TRAP 0x1 ;  /* 0x000000040000795c */ /* 0x000fe20000300000 */
.L_x_15:
[----:B------:R-:W-:Y:S01]  /*1cc0*/  ULEA UR7, UR5, UR14, 0x3 ;  /* 0x0000000e05077291 */ /* 0x000fe2000f8e183f */
[----:B------:R-:W-:-:S05]  /*1cd0*/  IMAD.U32 R0, RZ, RZ, UR4 ;  /* 0x00000004ff007e24 */ /* 0x000fca000f8e00ff */
[----:B------:R-:W-:-:S04]  /*1ce0*/  SHF.L.U32 R0, R0, 0x1f, RZ ;  /* 0x0000001f00007819 */ /* 0x000fc800000006ff */
[----:B------:R0:W1:Y:S01]  /*1cf0*/  SYNCS.PHASECHK.TRANS64.TRYWAIT P0, [UR7], R0 ;  /* 0x00000000ff0075a7 */ /* 0x0000620008000147 */
[----:B------:R-:W-:Y:S05]  /*1d00*/  @!P1 BRA `(.L_x_16) ;  /* 0x0000000000049947 */ /* 0x000fea0003800000 */
[----:B------:R-:W-:Y:S01]  /*1d10*/  BPT.TRAP 0x1 ;  /* 0x000000040000795c */ /* 0x000fe20000300000 */
.L_x_16:
[----:B------:R2:W-:Y:S01]  /*1d20*/  STL [R1+0x74], RZ ;  /* 0x000074ff01007387 */ /* 0x0005e20000100800 */
[----:B------:R-:W-:Y:S01]  /*1d30*/  UMOV UR6, 0x1 ;  /* 0x0000000100067882 */ /* 0x000fe20000000000 */
[----:B-1----:R-:W-:Y:S05]  /*1d40*/  @P0 BRA `(.L_x_17) ;  /* 0x0000000000080947 */ /* 0x002fea0003800000 */
[----:B------:R-:W1:Y:S02]  /*1d50*/  SYNCS.PHASECHK.TRANS64.TRYWAIT P0, [UR7], R0 ;  /* 0x00000000ff0075a7 */ /* 0x000e640008000147 */
[----:B-1----:R-:W-:Y:S05]  /*1d60*/  @!P0 BRA `(.L_x_18) ;  /* 0x000000ec00408947 */ /* 0x002fea0003800000 */
.L_x_17:
[----:B------:R3:W-:Y:S01]  /*1d70*/  STL [R1+0x70], RZ ;  /* 0x000070ff01007387 */ /* 0x0007e20000100800 */
[----:B------:R-:W-:Y:S01]  /*1d80*/  UIADD3 UR7, UR14, 0x24200, URZ ;  /* 0x000242000e077890 */ /* 0x000fe2000fffe03f */
[----:B------:R-:W-:Y:S01]  /*1d90*/  WARPGROUP.ARRIVE ;  /* 0x00000000000079c5 */ /* 0x000fe20000000000 */
[----:B------:R-:W-:Y:S01]  /*1da0*/  ULOP3.LUT UR8, UR15, 0x10000, URZ, 0xfc, !UPT ;  /* 0x000100000f087892 */ /* 0x000fe2000f8efc3f */
[----:B------:R3:W-:Y:S01]  /*1db0*/  STL [R1+0x6c], RZ ;  /* 0x00006cff01007387 */ /* 0x0007e20000100800 */
[----:B------:R-:W-:Y:S01]  /*1dc0*/  USHF.R.U32.HI UR7, URZ, 0x4, UR7 ;  /* 0x000000043f077899 */ /* 0x000fe20008011607 */
[----:B01----:R-:W-:Y:S01]  /*1dd0*/  IMAD.MOV.U32 R0, RZ, RZ, RZ ;  /* 0x000000ffff007224 */ /* 0x003fe200078e00ff */
[----:B------:R-:W-:Y:S01]  /*1de0*/  ULEA UR8, UR5, UR8, 0x9 ;  /* 0x0000000805087291 */ /* 0x000fe2000f8e483f */
[----:B------:R3:W-:Y:S01]  /*1df0*/  STL [R1+0x68], RZ ;  /* 0x000068ff01007387 */ /* 0x0007e20000100800 */
[----:B------:R-:W-:Y:S01]  /*1e00*/  ULOP3.LUT UR7, UR7, 0x3fff, URZ, 0xc0, !UPT ;  /* 0x00003fff07077892 */ /* 0x000fe2000f8ec03f */
[----:B------:R-:W-:Y:S01]  /*1e10*/  CS2R R2, SRZ ;  /* 0x0000000000027805 */ /* 0x000fe2000001ff00 */
[----:B------:R-:W-:Y:S01]  /*1e20*/  UMOV UR9, 0xc0000010 ;  /* 0xc000001000097882 */ /* 0x000fe20000000000 */
[----:B------:R3:W-:Y:S01]  /*1e30*/  STL [R1+0x64], RZ ;  /* 0x000064ff01007387 */ /* 0x0007e20000100800 */
[----:B------:R-:W-:Y:S01]  /*1e40*/  ULOP3.LUT UR7, UR7, 0x10000, URZ, 0xfc, !UPT ;  /* 0x0001000007077892 */ /* 0x000fe2000f8efc3f */
[----:B------:R-:W-:Y:S01]  /*1e50*/  CS2R R4, SRZ ;  /* 0x0000000000047805 */ /* 0x000fe2000001ff00 */
[----:B------:R-:W-:Y:S01]  /*1e60*/  UMOV UR11, 0xc0000010 ;  /* 0xc0000010000b7882 */ /* 0x000fe20000000000 */
[----:B------:R3:W-:Y:S01]  /*1e70*/  STL [R1+0x60], RZ ;  /* 0x000060ff01007387 */ /* 0x0007e20000100800 */
[----:B------:R-:W-:Y:S01]  /*1e80*/  ULEA UR10, UR5, UR7, 0x8 ;  /* 0x00000007050a7291 */ /* 0x000fe2000f8e403f */
[----:B------:R-:W-:-:S02]  /*1e90*/  CS2R R6, SRZ ;  /* 0x0000000000067805 */ /* 0x000fc4000001ff00 */
[----:B------:R-:W-:Y:S01]  /*1ea0*/  CS2R R8, SRZ ;  /* 0x0000000000087805 */ /* 0x000fe2000001ff00 */
[----:B------:R3:W-:Y:S01]  /*1eb0*/  STL [R1+0x5c], RZ ;  /* 0x00005cff01007387 */ /* 0x0007e20000100800 */
[----:B------:R-:W-:Y:S01]  /*1ec0*/  ULDC UR7, c[0x0][0x50c] ;  /* 0x0001430000077ab9 */ /* 0x000fe20000000800 */
[----:B------:R-:W-:Y:S01]  /*1ed0*/  CS2R R10, SRZ ;  /* 0x00000000000a7805 */ /* 0x000fe2000001ff00 */
[----:B------:R-:W-:Y:S01]  /*1ee0*/  UISETP.NE.AND UP0, UPT, UR7, 0x1, UPT ;  /* 0x000000010700788c */ /* 0x000fe2000bf05270 */
[----:B------:R3:W-:Y:S01]  /*1ef0*/  STL [R1+0x58], RZ ;  /* 0x000058ff01007387 */ /* 0x0007e20000100800 */
[----:B------:R-:W-:Y:S01]  /*1f00*/  CS2R R12, SRZ ;  /* 0x00000000000c7805 */ /* 0x000fe2000001ff00 */
[----:B------:R-:W-:Y:S01]  /*1f10*/  QGMMA.64x128x32.F32.E5M2.E5M2 R88, gdesc[UR8], RZ, !UPT ;  /* 0x01e00000085879f3 */ /* 0x000fe2000c7038ff */
[----:B------:R-:W-:Y:S01]  /*1f20*/  USEL UR7, URZ, 0x1, UP0 ;  /* 0x000000013f077887 */ /* 0x000fe20008000000 */
[----:B------:R3:W-:Y:S01]  /*1f30*/  STL [R1+0x54], RZ ;  /* 0x000054ff01007387 */ /* 0x0007e20000100800 */
[----:B------:R-:W-:Y:S01]  /*1f40*/  UIADD3 UR8, UR8, 0x100, URZ ;  /* 0x0000010008087890 */ /* 0x000fe2000fffe03f */
[----:B------:R-:W-:Y:S01]  /*1f50*/  CS2R R14, SRZ ;  /* 0x00000000000e7805 */ /* 0x000fe2000001ff00 */
[----:B------:R-:W-:Y:S01]  /*1f60*/  UMOV UR9, 0xc0000010 ;  /* 0xc000001000097882 */ /* 0x000fe20000000000 */
[----:B------:R3:W-:Y:S01]  /*1f70*/  STL [R1+0x50], RZ ;  /* 0x000050ff01007387 */ /* 0x0007e20000100800 */
[----:B------:R-:W-:-:S02]  /*1f80*/  ISETP.NE.AND P0, PT, RZ, UR7, PT ;  /* 0x00000007ff007c0c */ /* 0x000fc4000bf05270 */
[----:B------:R-:W-:Y:S02]  /*1f90*/  CS2R R16, SRZ ;  /* 0x0000000000107805 */ /* 0x000fe4000001ff00 */
[----:B------:R-:W-:Y:S01]  /*1fa0*/  CS2R R18, SRZ ;  /* 0x0000000000127805 */ /* 0x000fe2000001ff00 */
[----:B------:R3:W-:Y:S01]  /*1fb0*/  STL [R1+0x4c], RZ ;  /* 0x00004cff01007387 */ /* 0x0007e20000100800 */
[----:B------:R-:W-:Y:S01]  /*1fc0*/  CS2R R20, SRZ ;  /* 0x0000000000147805 */ /* 0x000fe2000001ff00 */
[----:B------:R-:W-:Y:S01]  /*1fd0*/  QGMMA.64x128x32.F32.E5M2.E5M2 R24, gdesc[UR8], RZ, !UPT, gsb0 ;  /* 0x01e00000081879f3 */ /* 0x000fe2000c0038ff */
[----:B------:R-:W-:Y:S01]  /*1fe0*/  CS2R R22, SRZ ;  /* 0x0000000000167805 */ /* 0x000fe2000001ff00 */
[----:B------:R3:W-:Y:S01]  /*1ff0*/  STL [R1+0x48], RZ ;  /* 0x000048ff01007387 */ /* 0x0007e20000100800 */
[----:B------:R-:W-:Y:S02]  /*2000*/  CS2R R152, SRZ ;  /* 0x0000000000987805 */ /* 0x000fe4000001ff00 */
        /* <DEDUP_REMOVED lines=47> */
[----:B------:R-:W-:Y:S01]  /*2300*/  CS2R R224, SRZ ;  /* 0x0000000000e07805 */ /* 0x000fe2000001ff00 */
[----:B------:R-:W-:Y:S02]  /*2310*/  IMAD.MOV.U32 R226, RZ, RZ, RZ ;  /* 0x000000ffffe27224 */ /* 0x000fe400078e00ff */
[----:B------:R3:W-:Y:S04]  /*2320*/  STL [R1+0x14], RZ ;  /* 0x000014ff01007387 */ /* 0x0007e80000100800 */
[----:B------:R3:W-:Y:S04]  /*2330*/  STL [R1+0x10], RZ ;  /* 0x000010ff01007387 */ /* 0x0007e80000100800 */
[----:B------:R3:W-:Y:S04]  /*2340*/  STL [R1+0xc], RZ ;  /* 0x00000cff01007387 */ /* 0x0007e80000100800 */
[----:B------:R3:W-:Y:S04]  /*2350*/  STL [R1+0x8], RZ ;  /* 0x000008ff01007387 */ /* 0x0007e80000100800 */
[----:B------:R3:W-:Y:S04]  /*2360*/  STL [R1+0x4], RZ ;  /* 0x000004ff01007387 */ /* 0x0007e80000100800 */
[----:B------:R3:W-:Y:S01]  /*2370*/  STL [R1], RZ ;  /* 0x000000ff01007387 */ /* 0x0007e20000100800 */
[----:B------:R-:W-:Y:S05]  /*2380*/  @!P0 BRA `(.L_x_19) ;  /* 0x0000000800808947 */ /* 0x000fea0003800000 */
[----:B------:R-:W-:Y:S02]  /*2390*/  WARPGROUP.DEPBAR.LE gsb0, 0x0 ;  /* 0x00008000000079c5 */ /* 0x000fe40000010000 */
[----:B------:R-:W-:-:S01]  /*23a0*/  FADD R227, RZ, R58 ;  /* 0x0000003affe37221 */ /* 0x000fc20000000000 */
[----:B------:R-:W-:Y:S01]  /*23b0*/  FADD R226, RZ, R88 ;  /* 0x00000058ffe27221 */ /* 0x000fe20000000000 */
[----:B------:R-:W-:-:S01]  /*23c0*/  FADD R225, RZ, R89 ;  /* 0x00000059ffe17221 */ /* 0x000fc20000000000 */
[----:B------:R-:W-:Y:S01]  /*23d0*/  FADD R224, RZ, R90 ;  /* 0x0000005affe07221 */ /* 0x000fe20000000000 */
[----:B------:R-:W-:-:S01]  /*23e0*/  FADD R223, RZ, R91 ;  /* 0x0000005bffdf7221 */ /* 0x000fc20000000000 */
[----:B------:R0:W-:Y:S01]  /*23f0*/  STL [R1], R227 ;  /* 0x000000e301007387 */ /* 0x0001e20000100800 */
[----:B------:R-:W-:-:S01]  /*2400*/  FADD R222, RZ, R92 ;  /* 0x0000005cffde7221 */ /* 0x000fc20000000000 */
[----:B------:R-:W-:Y:S01]  /*2410*/  FADD R221, RZ, R93 ;  /* 0x0000005dffdd7221 */ /* 0x000fe20000000000 */
[----:B------:R-:W-:-:S01]  /*2420*/  FADD R220, RZ, R94 ;  /* 0x0000005effdc7221 */ /* 0x000fc20000000000 */
[----:B------:R-:W-:Y:S01]  /*2430*/  FADD R219, RZ, R95 ;  /* 0x0000005fffdb7221 */ /* 0x000fe20000000000 */
[----:B------:R-:W-:-:S01]  /*2440*/  FADD R218, RZ, R96 ;  /* 0x00000060ffda7221 */ /* 0x000fc20000000000 */
[----:B------:R-:W-:Y:S01]  /*2450*/  FADD R217, RZ, R97 ;  /* 0x00000061ffd97221 */ /* 0x000fe20000000000 */
[----:B------:R-:W-:-:S01]  /*2460*/  FADD R216, RZ, R98 ;  /* 0x00000062ffd87221 */ /* 0x000fc20000000000 */
[----:B------:R-:W-:Y:S01]  /*2470*/  FADD R215, RZ, R99 ;  /* 0x00000063ffd77221 */ /* 0x000fe20000000000 */
[----:B------:R-:W-:-:S01]  /*2480*/  FADD R214, RZ, R100 ;  /* 0x00000064ffd67221 */ /* 0x000fc20000000000 */
[----:B0-----:R-:W-:Y:S01]  /*2490*/  FADD R227, RZ, R59 ;  /* 0x0000003bffe37221 */ /* 0x001fe20000000000 */
[----:B------:R-:W-:-:S01]  /*24a0*/  FADD R213, RZ, R101 ;  /* 0x00000065ffd57221 */ /* 0x000fc20000000000 */
[----:B------:R-:W-:Y:S01]  /*24b0*/  FADD R212, RZ, R102 ;  /* 0x00000066ffd47221 */ /* 0x000fe20000000000 */
[----:B------:R-:W-:-:S01]  /*24c0*/  FADD R211, RZ, R103 ;  /* 0x00000067ffd37221 */ /* 0x000fc20000000000 */
[----:B------:R-:W-:Y:S01]  /*24d0*/  FADD R210, RZ, R104 ;  /* 0x00000068ffd27221 */ /* 0x000fe20000000000 */
[----:B------:R0:W-:Y:S01]  /*24e0*/  STL [R1+0x4], R227 ;  /* 0x000004e301007387 */ /* 0x0001e20000100800 */
        /* <DEDUP_REMOVED lines=93> */
[----:B------:R-:W-:Y:S01]  /*2ac0*/  UMOV UR6, URZ ;  /* 0x0000003f00067c82 */ /* 0x000fe20008000000 */
[----:B0-----:R-:W-:-:S05]  /*2ad0*/  FADD R227, RZ, R66 ;  /* 0x00000042ffe37221 */ /* 0x001fca0000000000 */
[----:B------:R0:W-:Y:S02]  /*2ae0*/  STL [R1+0x20], R227 ;  /* 0x000020e301007387 */ /* 0x0001e40000100800 */
        /* <DEDUP_REMOVED lines=42> */
.L_x_19:
[----:B------:R-:W-:-:S04]  /*2d90*/  UIADD3 UR18, UR5, 0x1, URZ ;  /* 0x0000000105127890 */ /* 0x000fc8000fffe03f */
[----:B------:R-:W-:-:S04]  /*2da0*/  UISETP.NE.AND UP0, UPT, UR18, 0x12, UPT ;  /* 0x000000121200788c */ /* 0x000fc8000bf05270 */
[----:B------:R-:W-:Y:S02]  /*2db0*/  USEL UR8, URZ, 0x1, UP0 ;  /* 0x000000013f087887 */ /* 0x000fe40008000000 */
[----:B------:R-:W-:Y:S02]  /*2dc0*/  USEL UR18, UR18, URZ, UP0 ;  /* 0x0000003f12127287 */ /* 0x000fe40008000000 */
[----:B------:R-:W-:-:S06]  /*2dd0*/  ULOP3.LUT UR8, UR4, UR8, URZ, 0x3c, !UPT ;  /* 0x0000000804087292 */ /* 0x000fcc000f8e3c3f */
[----:B0-----:R-:W-:Y:S01]  /*2de0*/  IMAD.U32 R227, RZ, RZ, UR8 ;  /* 0x00000008ffe37e24 */ /* 0x001fe2000f8e00ff */
[----:B------:R-:W-:-:S06]  /*2df0*/  UMOV UR8, 0x1 ;  /* 0x0000000100087882 */ /* 0x000fcc0000000000 */
.L_x_14:
[----:B------:R-:W-:-:S04]  /*2e00*/  UISETP.LT.AND UP0, UPT, UR12, 0x1, UPT ;  /* 0x000000010c00788c */ /* 0x000fc8000bf01270 */
[----:B------:R-:W-:-:S04]  /*2e10*/  USEL UR9, UR12, 0x1, UP0 ;  /* 0x000000010c097887 */ /* 0x000fc80008000000 */
[----:B------:R-:W-:-:S04]  /*2e20*/  UIADD3 UR9, UR12, -UR9, URZ ;  /* 0x800000090c097290 */ /* 0x000fc8000fffe03f */
[----:B------:R-:W-:-:S06]  /*2e30*/  UISETP.GE.AND UP0, UPT, UR9, 0x1, UPT ;  /* 0x000000010900788c */ /* 0x000fcc000bf06270 */
[----:B------:R-:W-:-:S13]  /*2e40*/  PLOP3.LUT P0, PT, PT, PT, UP0, 0x80, 0x0 ;  /* 0x000000000000781c */ /* 0x000fda0003f0f008 */
[----:B------:R-:W-:Y:S05]  /*2e50*/  @!P0 BRA `(.L_x_20) ;  /* 0x00000010007c8947 */ /* 0x000fea0003800000 */
[----:B------:R-:W-:Y:S01]  /*2e60*/  IMAD.U32 R228, RZ, RZ, UR9 ;  /* 0x00000009ffe47e24 */ /* 0x000fe2000f8e00ff */
[----:B------:R-:W-:Y:S01]  /*2e70*/  UMOV UR19, UR5 ;  /* 0x0000000500137c82 */ /* 0x000fe20008000000 */
[----:B------:R-:W-:-:S05]  /*2e80*/  ULDC UR24, c[0x0][0x50c] ;  /* 0x0001430000187ab9 */ /* 0x000fca0000000800 */
.L_x_28:
[----:B------:R-:W-:-:S06]  /*2e90*/  UISETP.NE.AND UP0, UPT, UR23, 0x3, UPT ;  /* 0x000000031700788c */ /* 0x000fcc000bf05270 */
[----:B------:R-:W-:-:S13]  /*2ea0*/  PLOP3.LUT P1, PT, PT, PT, UP0, 0x80, 0x0 ;  /* 0x000000000000781c */ /* 0x000fda0003f2f008 */
[----:B01----:R-:W-:Y:S05]  /*2eb0*/  @!P1 BRA `(.L_x_21) ;  /* 0x0000000000049947 */ /* 0x003fea0003800000 */
[----:B------:R-:W-:Y:S01]  /*2ec0*/  BPT.TRAP 0x1 ;  /* 0x000000040000795c */ /* 0x000fe20000300000 */
.L_x_21:
[----:B------:R-:W0:Y:S01]  /*2ed0*/  S2UR UR9, SR_CgaCtaId ;  /* 0x00000000000979c3 */ /* 0x000e220000008800 */
[----:B------:R-:W-:Y:S01]  /*2ee0*/  UMOV UR14, 0x400 ;  /* 0x00000400000e7882 */ /* 0x000fe20000000000 */
[----:B------:R-:W-:Y:S01]  /*2ef0*/  SHF.L.U32 R229, R227, 0x1f, RZ ;  /* 0x0000001fe3e57819 */ /* 0x000fe200000006ff */
[----:B0-----:R-:W-:-:S04]  /*2f00*/  ULEA UR14, UR9, UR14, 0x18 ;  /* 0x0000000e090e7291 */ /* 0x001fc8000f8ec03f */
[----:B------:R-:W-:-:S09]  /*2f10*/  ULEA UR9, UR18, UR14, 0x3 ;  /* 0x0000000e12097291 */ /* 0x000fd2000f8e183f */
[----:B------:R0:W1:Y:S01]  /*2f20*/  SYNCS.PHASECHK.TRANS64.TRYWAIT P0, [UR9], R229 ;  /* 0x000000e5ff0075a7 */ /* 0x0000620008000149 */
[----:B------:R-:W-:Y:S05]  /*2f30*/  @!P1 BRA `(.L_x_22) ;  /* 0x0000000000049947 */ /* 0x000fea0003800000 */
[----:B------:R-:W-:Y:S01]  /*2f40*/  BPT.TRAP 0x1 ;  /* 0x000000040000795c */ /* 0x000fe20000300000 */
.L_x_22:
[----:B-1----:R-:W-:Y:S05]  /*2f50*/  @P0 BRA `(.L_x_23) ;  /* 0x0000000000080947 */ /* 0x002fea0003800000 */
[----:B------:R-:W1:Y:S02]  /*2f60*/  SYNCS.PHASECHK.TRANS64.TRYWAIT P0, [UR9], R229 ;  /* 0x000000e5ff0075a7 */ /* 0x000e640008000149 */
[----:B-1----:R-:W-:Y:S05]  /*2f70*/  @!P0 BRA `(.L_x_24) ;  /* 0x000000d800d48947 */ /* 0x002fea0003800000 */
.L_x_23:
[----:B------:R-:W-:Y:S01]  /*2f80*/  UIADD3 UR9, UR14, 0x24200, URZ ;  /* 0x000242000e097890 */ /* 0x000fe2000fffe03f */
[----:B------:R-:W-:Y:S01]  /*2f90*/  WARPGROUP.ARRIVE ;  /* 0x00000000000079c5 */ /* 0x000fe20000000000 */
[----:B------:R-:W-:Y:S02]  /*2fa0*/  UISETP.NE.AND UP0, UPT, UR7, URZ, UPT ;  /* 0x0000003f0700728c */ /* 0x000fe4000bf05270 */
[----:B------:R-:W-:Y:S02]  /*2fb0*/  USHF.R.U32.HI UR9, URZ, 0x4, UR9 ;  /* 0x000000043f097899 */ /* 0x000fe40008011609 */
[----:B------:R-:W-:Y:S02]  /*2fc0*/  USEL UR8, UR8, URZ, !UP0 ;  /* 0x0000003f08087287 */ /* 0x000fe4000c000000 */
[----:B------:R-:W-:Y:S02]  /*2fd0*/  ULOP3.LUT UR9, UR9, 0x3fff, URZ, 0xc0, !UPT ;  /* 0x00003fff09097892 */ /* 0x000fe4000f8ec03f */
[----:B------:R-:W-:-:S02]  /*2fe0*/  ULOP3.LUT UR7, UR15, 0x10000, URZ, 0xfc, !UPT ;  /* 0x000100000f077892 */ /* 0x000fc4000f8efc3f */
[----:B------:R-:W-:Y:S02]  /*2ff0*/  ULOP3.LUT UR9, UR9, 0x10000, URZ, 0xfc, !UPT ;  /* 0x0001000009097892 */ /* 0x000fe4000f8efc3f */
[----:B------:R-:W-:Y:S02]  /*3000*/  UISETP.NE.U32.AND UP0, UPT, UR8, URZ, UPT ;  /* 0x0000003f0800728c */ /* 0x000fe4000bf05070 */
[----:B------:R-:W-:Y:S02]  /*3010*/  ULEA UR8, UR18, UR7, 0x9 ;  /* 0x0000000712087291 */ /* 0x000fe4000f8e483f */
[----:B------:R-:W-:Y:S01]  /*3020*/  ULEA UR10, UR18, UR9, 0x8 ;  /* 0x00000009120a7291 */ /* 0x000fe2000f8e403f */
[----:B------:R-:W-:Y:S02]  /*3030*/  UMOV UR11, 0xc0000010 ;  /* 0xc0000010000b7882 */ /* 0x000fe40000000000 */
[----:B------:R-:W-:Y:S01]  /*3040*/  UMOV UR9, 0xc0000010 ;  /* 0xc000001000097882 */ /* 0x000fe20000000000 */
[----:B------:R-:W-:-:S05]  /*3050*/  UIADD3 UR6, UR6, 0x1, URZ ;  /* 0x0000000106067890 */ /* 0x000fca000fffe03f */
[----:B------:R-:W-:Y:S01]  /*3060*/  QGMMA.64x128x32.F32.E5M2.E5M2 R88, gdesc[UR8], R88, UP0 ;  /* 0x01e00000085879f3 */ /* 0x000fe2000bf03858 */
[----:B------:R-:W-:Y:S01]  /*3070*/  UIADD3 UR8, UR8, 0x100, URZ ;  /* 0x0000010008087890 */ /* 0x000fe2000fffe03f */
[----:B------:R-:W-:-:S10]  /*3080*/  UMOV UR9, 0xc0000010 ;  /* 0xc000001000097882 */ /* 0x000fd40000000000 */
[----:B------:R-:W-:Y:S01]  /*3090*/  QGMMA.64x128x32.F32.E5M2.E5M2 R24, gdesc[UR8], R24, UP0, gsb0 ;  /* 0x01e00000081879f3 */ /* 0x000fe2000b803818 */
[----:B------:R-:W-:-:S04]  /*30a0*/  UISETP.NE.AND UP0, UPT, UR6, UR24, UPT ;  /* 0x000000180600728c */ /* 0x000fc8000bf05270 */
[----:B------:R-:W-:-:S06]  /*30b0*/  USEL UR7, URZ, 0x1, UP0 ;  /* 0x000000013f077887 */ /* 0x000fcc0008000000 */
[----:B------:R-:W-:Y:S01]  /*30c0*/  ISETP.NE.AND P0, PT, RZ, UR7, PT ;  /* 0x00000007ff007c0c */ /* 0x000fe2000bf05270 */
[----:B------:R-:W-:-:S12]  /*30d0*/  WARPGROUP.DEPBAR.LE gsb0, 0x1 ;  /* 0x00008000000079c5 */ /* 0x000fd80000010100 */
[----:B------:R-:W-:Y:S05]  /*30e0*/  @!P0 BRA `(.L_x_25) ;  /* 0x0000000c00808947 */ /* 0x000fea0003800000 */
[----:B------:R-:W-:Y:S02]  /*30f0*/  WARPGROUP.DEPBAR.LE gsb0, 0x0 ;  /* 0x00008000000079c5 */ /* 0x000fe40000010000 */
[----:B------:R-:W-:-:S01]  /*3100*/  FADD R226, R88, R226 ;  /* 0x000000e258e27221 */ /* 0x000fc20000000000 */
[----:B------:R-:W-:Y:S01]  /*3110*/  FADD R225, R89, R225 ;  /* 0x000000e159e17221 */ /* 0x000fe20000000000 */
[----:B------:R1:W-:Y:S01]  /*3120*/  STL [R1+0x88], R227 ;  /* 0x000088e301007387 */ /* 0x0003e20000100800 */
[----:B------:R-:W-:-:S01]  /*3130*/  FADD R224, R90, R224 ;  /* 0x000000e05ae07221 */ /* 0x000fc20000000000 */
[----:B------:R-:W-:Y:S01]  /*3140*/  FADD R223, R91, R223 ;  /* 0x000000df5bdf7221 */ /* 0x000fe20000000000 */
[----:B------:R-:W-:-:S01]  /*3150*/  FADD R222, R92, R222 ;  /* 0x000000de5cde7221 */ /* 0x000fc20000000000 */
[----:B------:R-:W-:Y:S01]  /*3160*/  FADD R221, R93, R221 ;  /* 0x000000dd5ddd7221 */ /* 0x000fe20000000000 */
[----:B-1----:R-:W4:Y:S04]  /*3170*/  LDL.LU R227, [R1+0x30] ;  /* 0x0000300001e37983 */ /* 0x002f280000300800 */
[----:B------:R1:W-:Y:S01]  /*3180*/  STL [R1+0x8c], R226 ;  /* 0x00008ce201007387 */ /* 0x0003e20000100800 */
[----:B------:R-:W-:-:S01]  /*3190*/  FADD R220, R94, R220 ;  /* 0x000000dc5edc7221 */ /* 0x000fc20000000000 */
[----:B------:R-:W-:-:S02]  /*31a0*/  FADD R219, R95, R219 ;  /* 0x000000db5fdb7221 */ /* 0x000fc40000000000 */
[----:B-1----:R-:W2:Y:S04]  /*31b0*/  LDL.LU R226, [R1+0x2c] ;  /* 0x00002c0001e27983 */ /* 0x002ea80000300800 */
[----:B------:R1:W-:Y:S01]  /*31c0*/  STL [R1+0x90], R225 ;  /* 0x000090e101007387 */ /* 0x0003e20000100800 */
[----:B------:R-:W-:-:S03]  /*31d0*/  FADD R218, R96, R218 ;  /* 0x000000da60da7221 */ /* 0x000fc60000000000 */
[----:B-1----:R-:W3:Y:S04]  /*31e0*/  LDL.LU R225, [R1+0x28] ;  /* 0x0000280001e17983 */ /* 0x002ee80000300800 */
        /* <DEDUP_REMOVED lines=9> */
[----:B------:R1:W-:Y:S04]  /*3280*/  STL [R1+0xa0], R221 ;  /* 0x0000a0dd01007387 */ /* 0x0003e80000100800 */
        /* <DEDUP_REMOVED lines=12> */
[----:B-1----:R-:W3:Y:S01]  /*3350*/  LDL.LU R215, [R1] ;  /* 0x0000000001d77983 */ /* 0x002ee20000300800 */
[----:B------:R-:W-:-:S01]  /*3360*/  FADD R214, R100, R214 ;  /* 0x000000d664d67221 */ /* 0x000fc20000000000 */
[----:B------:R-:W-:Y:S01]  /*3370*/  FADD R213, R101, R213 ;  /* 0x000000d565d57221 */ /* 0x000fe20000000000 */
[----:B------:R-:W-:-:S01]  /*3380*/  FADD R212, R102, R212 ;  /* 0x000000d466d47221 */ /* 0x000fc20000000000 */
[----:B------:R-:W-:Y:S01]  /*3390*/  FADD R211, R103, R211 ;  /* 0x000000d367d37221 */ /* 0x000fe20000000000 */
[----:B------:R-:W-:-:S01]  /*33a0*/  FADD R210, R104, R210 ;  /* 0x000000d268d27221 */ /* 0x000fc20000000000 */
[----:B------:R-:W-:Y:S01]  /*33b0*/  STL [R1+0xbc], R214 ;  /* 0x0000bcd601007387 */ /* 0x000fe20000100800 */
        /* <DEDUP_REMOVED lines=11> */
[----:B------:R1:W-:Y:S01]  /*3470*/  STL [R1+0xc8], R211 ;  /* 0x0000c8d301007387 */ /* 0x0003e20000100800 */
[----:B------:R-:W-:-:S01]  /*3480*/  FADD R200, R114, R200 ;  /* 0x000000c872c87221 */ /* 0x000fc20000000000 */
[----:B------:R-:W-:Y:S01]  /*3490*/  FADD R199, R115, R199 ;  /* 0x000000c773c77221 */ /* 0x000fe20000000000 */
        /* <DEDUP_REMOVED lines=69> */
[----:B-----5:R-:W-:Y:S01]  /*38f0*/  FADD R0, R57, R0 ;  /* 0x0000000039007221 */ /* 0x020fe20000000000 */
[----:B----4-:R-:W-:-:S01]  /*3900*/  FADD R227, R70, R227 ;  /* 0x000000e346e37221 */ /* 0x010fc20000000000 */
[----:B--2---:R-:W-:Y:S01]  /*3910*/  FADD R226, R69, R226 ;  /* 0x000000e245e27221 */ /* 0x004fe20000000000 */
[----:B---3--:R-:W-:-:S01]  /*3920*/  FADD R225, R68, R225 ;  /* 0x000000e144e17221 */ /* 0x008fc20000000000 */
        /* <DEDUP_REMOVED lines=9> */
[----:B------:R-:W-:-:S05]  /*39c0*/  FADD R215, R58, R215 ;  /* 0x000000d73ad77221 */ /* 0x000fca0000000000 */
[----:B------:R2:W-:Y:S04]  /*39d0*/  STL [R1], R215 ;  /* 0x000000d701007387 */ /* 0x0005e80000100800 */
[----:B------:R3:W-:Y:S04]  /*39e0*/  STL [R1+0x4], R216 ;  /* 0x000004d801007387 */ /* 0x0007e80000100800 */
        /* <DEDUP_REMOVED lines=8> */
[----:B-1----:R-:W4:Y:S04]  /*3a70*/  LDL.LU R211, [R1+0x34] ;  /* 0x0000340001d37983 */ /* 0x002f280000300800 */
[----:B------:R1:W-:Y:S04]  /*3a80*/  STL [R1+0x28], R225 ;  /* 0x000028e101007387 */ /* 0x0003e80000100800 */
[----:B------:R-:W4:Y:S04]  /*3a90*/  LDL.LU R212, [R1+0x38] ;  /* 0x0000380001d47983 */ /* 0x000f280000300800 */
[----:B------:R1:W-:Y:S04]  /*3aa0*/  STL [R1+0x2c], R226 ;  /* 0x00002ce201007387 */ /* 0x0003e80000100800 */
[----:B------:R-:W4:Y:S04]  /*3ab0*/  LDL.LU R213, [R1+0x3c] ;  /* 0x00003c0001d57983 */ /* 0x000f280000300800 */
[----:B------:R1:W-:Y:S04]  /*3ac0*/  STL [R1+0x30], R227 ;  /* 0x000030e301007387 */ /* 0x0003e80000100800 */
[----:B------:R-:W4:Y:S04]  /*3ad0*/  LDL.LU R214, [R1+0x40] ;  /* 0x0000400001d67983 */ /* 0x000f280000300800 */
[----:B--2---:R-:W2:Y:S04]  /*3ae0*/  LDL.LU R215, [R1+0x44] ;  /* 0x0000440001d77983 */ /* 0x004ea80000300800 */
[----:B---3--:R-:W3:Y:S04]  /*3af0*/  LDL.LU R216, [R1+0x48] ;  /* 0x0000480001d87983 */ /* 0x008ee80000300800 */
[----:B----4-:R-:W4:Y:S04]  /*3b00*/  LDL.LU R217, [R1+0x4c] ;  /* 0x00004c0001d97983 */ /* 0x010f280000300800 */
[----:B0-----:R-:W4:Y:S04]  /*3b10*/  LDL.LU R218, [R1+0x50] ;  /* 0x0000500001da7983 */ /* 0x001f280000300800 */
[----:B------:R-:W4:Y:S04]  /*3b20*/  LDL.LU R219, [R1+0x54] ;  /* 0x0000540001db7983 */ /* 0x000f280000300800 */
[----:B------:R-:W4:Y:S04]  /*3b30*/  LDL.LU R220, [R1+0x58] ;  /* 0x0000580001dc7983 */ /* 0x000f280000300800 */
[----:B------:R-:W4:Y:S04]  /*3b40*/  LDL.LU R221, [R1+0x5c] ;  /* 0x00005c0001dd7983 */ /* 0x000f280000300800 */
[----:B------:R-:W4:Y:S04]  /*3b50*/  LDL.LU R222, [R1+0x60] ;  /* 0x0000600001de7983 */ /* 0x000f280000300800 */
[----:B------:R-:W4:Y:S04]  /*3b60*/  LDL.LU R223, [R1+0x64] ;  /* 0x0000640001df7983 */ /* 0x000f280000300800 */
[----:B------:R-:W4:Y:S04]  /*3b70*/  LDL.LU R224, [R1+0x68] ;  /* 0x0000680001e07983 */ /* 0x000f280000300800 */
[----:B-1----:R-:W4:Y:S04]  /*3b80*/  LDL.LU R225, [R1+0x6c] ;  /* 0x00006c0001e17983 */ /* 0x002f280000300800 */
[----:B------:R-:W4:Y:S04]  /*3b90*/  LDL.LU R226, [R1+0x70] ;  /* 0x0000700001e27983 */ /* 0x000f280000300800 */
[----:B------:R-:W4:Y:S01]  /*3ba0*/  LDL.LU R227, [R1+0x74] ;  /* 0x0000740001e37983 */ /* 0x000f220000300800 */
[----:B------:R-:W-:-:S05]  /*3bb0*/  FADD R211, R71, R211 ;  /* 0x000000d347d37221 */ /* 0x000fca0000000000 */
[----:B------:R0:W-:Y:S01]  /*3bc0*/  STL [R1+0x34], R211 ;  /* 0x000034d301007387 */ /* 0x0001e20000100800 */
[----:B------:R-:W-:-:S03]  /*3bd0*/  FADD R212, R72, R212 ;  /* 0x000000d448d47221 */ /* 0x000fc60000000000 */
[----:B0-----:R1:W5:Y:S01]  /*3be0*/  LDL.LU R211, [R1+0xc8] ;  /* 0x0000c80001d37983 */ /* 0x0013620000300800 */
[----:B------:R-:W-:-:S03]  /*3bf0*/  FADD R213, R73, R213 ;  /* 0x000000d549d57221 */ /* 0x000fc60000000000 */
[----:B------:R0:W-:Y:S01]  /*3c00*/  STL [R1+0x38], R212 ;  /* 0x000038d401007387 */ /* 0x0001e20000100800 */
[----:B------:R-:W-:-:S01]  /*3c10*/  FADD R214, R74, R214 ;  /* 0x000000d64ad67221 */ /* 0x000fc20000000000 */
[----:B--2---:R-:W-:Y:S02]  /*3c20*/  FADD R215, R75, R215 ;  /* 0x000000d74bd77221 */ /* 0x004fe40000000000 */
[----:B0-----:R1:W5:Y:S01]  /*3c30*/  LDL.LU R212, [R1+0xc4] ;  /* 0x0000c40001d47983 */ /* 0x0013620000300800 */
[----:B---3--:R-:W-:-:S03]  /*3c40*/  FADD R216, R76, R216 ;  /* 0x000000d84cd87221 */ /* 0x008fc60000000000 */
[----:B------:R0:W-:Y:S01]  /*3c50*/  STL [R1+0x3c], R213 ;  /* 0x00003cd501007387 */ /* 0x0001e20000100800 */
[----:B----4-:R-:W-:-:S03]  /*3c60*/  FADD R217, R77, R217 ;  /* 0x000000d94dd97221 */ /* 0x010fc60000000000 */
[----:B0-----:R1:W5:Y:S01]  /*3c70*/  LDL.LU R213, [R1+0xc0] ;  /* 0x0000c00001d57983 */ /* 0x0013620000300800 */
[----:B------:R-:W-:-:S03]  /*3c80*/  FADD R218, R78, R218 ;  /* 0x000000da4eda7221 */ /* 0x000fc60000000000 */
[----:B------:R0:W-:Y:S01]  /*3c90*/  STL [R1+0x40], R214 ;  /* 0x000040d601007387 */ /* 0x0001e20000100800 */
[----:B------:R-:W-:-:S01]  /*3ca0*/  FADD R219, R79, R219 ;  /* 0x000000db4fdb7221 */ /* 0x000fc20000000000 */
[----:B------:R-:W-:Y:S02]  /*3cb0*/  FADD R220, R80, R220 ;  /* 0x000000dc50dc7221 */ /* 0x000fe40000000000 */
[----:B0-----:R1:W5:Y:S04]  /*3cc0*/  LDL.LU R214, [R1+0xbc] ;  /* 0x0000bc0001d67983 */ /* 0x0013680000300800 */
[----:B------:R0:W-:Y:S01]  /*3cd0*/  STL [R1+0x44], R215 ;  /* 0x000044d701007387 */ /* 0x0001e20000100800 */
[----:B------:R-:W-:-:S01]  /*3ce0*/  FADD R221, R81, R221 ;  /* 0x000000dd51dd7221 */ /* 0x000fc20000000000 */
[----:B------:R-:W-:-:S02]  /*3cf0*/  FADD R222, R82, R222 ;  /* 0x000000de52de7221 */ /* 0x000fc40000000000 */
[----:B0-----:R1:W5:Y:S04]  /*3d00*/  LDL.LU R215, [R1+0xb8] ;  /* 0x0000b80001d77983 */ /* 0x0013680000300800 */
[----:B------:R0:W-:Y:S01]  /*3d10*/  STL [R1+0x48], R216 ;  /* 0x000048d801007387 */ /* 0x0001e20000100800 */
[----:B------:R-:W-:-:S03]  /*3d20*/  FADD R223, R83, R223 ;  /* 0x000000df53df7221 */ /* 0x000fc60000000000 */
        /* <DEDUP_REMOVED lines=13> */
[----:B------:R0:W-:Y:S04]  /*3e00*/  STL [R1+0x5c], R221 ;  /* 0x00005cdd01007387 */ /* 0x0001e80000100800 */
        /* <DEDUP_REMOVED lines=12> */
[----:B0-----:R1:W5:Y:S01]  /*3ed0*/  LDL.LU R227, [R1+0x88] ;  /* 0x0000880001e37983 */ /* 0x0013620000300800 */
[----:B------:R-:W-:-:S05]  /*3ee0*/  UMOV UR6, URZ ;  /* 0x0000003f00067c82 */ /* 0x000fca0008000000 */
.L_x_25:
[----:B------:R-:W-:Y:S05]  /*3ef0*/  @!P1 BRA `(.L_x_26) ;  /* 0x0000000000049947 */ /* 0x000fea0003800000 */
[----:B------:R-:W-:Y:S01]  /*3f00*/  BPT.TRAP 0x1 ;  /* 0x000000040000795c */ /* 0x000fe20000300000 */
.L_x_26:
[----:B------:R-:W-:Y:S02]  /*3f10*/  UISETP.GT.U32.AND UP0, UPT, UR13, 0x1, UPT ;  /* 0x000000010d00788c */ /* 0x000fe4000bf04070 */
[----:B------:R-:W-:-:S04]  /*3f20*/  ULEA UR8, UR19, UR14, 0x3 ;  /* 0x0000000e13087291 */ /* 0x000fc8000f8e183f */
[----:B------:R-:W-:Y:S01]  /*3f30*/  UIADD3 UR8, UR8, 0x90, URZ ;  /* 0x0000009008087890 */ /* 0x000fe2000fffe03f */
[----:B------:R-:W-:-:S03]  /*3f40*/  PLOP3.LUT P0, PT, PT, PT, UP0, 0x80, 0x0 ;  /* 0x000000000000781c */ /* 0x000fc60003f0f008 */
[----:B------:R-:W-:-:S09]  /*3f50*/  UPRMT UR8, URZ, 0x654, UR8 ;  /* 0x000006543f087896 */ /* 0x000fd20008000008 */
[----:B------:R-:W-:Y:S01]  /*3f60*/  SYNCS.ARRIVE.TRANS64.RED.A1T0 RZ, [UR8], RZ ;  /* 0x000000ffffff79a7 */ /* 0x000fe20008100408 */
[----:B------:R-:W-:Y:S05]  /*3f70*/  @P0 BRA `(.L_x_27) ;  /* 0x0000000000040947 */ /* 0x000fea0003800000 */
[----:B------:R-:W-:Y:S01]  /*3f80*/  BPT.TRAP 0x1 ;  /* 0x000000040000795c */ /* 0x000fe20000300000 */
.L_x_27:
[----:B------:R-:W-:Y:S01]  /*3f90*/  UIADD3 UR18, UR18, 0x1, URZ ;  /* 0x0000000112127890 */ /* 0x000fe2000fffe03f */
[C---:B------:R-:W-:Y:S01]  /*3fa0*/  ISETP.GT.AND P0, PT, R228.reuse, 0x1, PT ;  /* 0x00000001e400780c */ /* 0x040fe20003f04270 */
[----:B------:R-:W-:Y:S01]  /*3fb0*/  UIADD3 UR19, UR19, 0x1, URZ ;  /* 0x0000000113137890 */ /* 0x000fe2000fffe03f */
[----:B------:R-:W-:Y:S01]  /*3fc0*/  VIADD R228, R228, 0xffffffff ;  /* 0xffffffffe4e47836 */ /* 0x000fe20000000000 */
[----:B------:R-:W-:Y:S02]  /*3fd0*/  UISETP.NE.AND UP0, UPT, UR18, 0x12, UPT ;  /* 0x000000121200788c */ /* 0x000fe4000bf05270 */
[----:B------:R-:W-:Y:S02]  /*3fe0*/  UISETP.NE.AND UP1, UPT, UR19, 0x12, UPT ;  /* 0x000000121300788c */ /* 0x000fe4000bf25270 */
[----:B------:R-:W-:Y:S02]  /*3ff0*/  USEL UR8, URZ, 0x1, UP0 ;  /* 0x000000013f087887 */ /* 0x000fe40008000000 */
[----:B------:R-:W-:-:S02]  /*4000*/  USEL UR18, UR18, URZ, UP0 ;  /* 0x0000003f12127287 */ /* 0x000fc40008000000 */
[----:B------:R-:W-:Y:S02]  /*4010*/  USEL UR19, UR19, URZ, UP1 ;  /* 0x0000003f13137287 */ /* 0x000fe40008800000 */
[----:B-----5:R-:W-:Y:S01]  /*4020*/  LOP3.LUT R227, R227, UR8, RZ, 0x3c, !PT ;  /* 0x00000008e3e37c12 */ /* 0x020fe2000f8e3cff */
[----:B------:R-:W-:Y:S01]  /*4030*/  UMOV UR8, 0x1 ;  /* 0x0000000100087882 */ /* 0x000fe20000000000 */
[----:B------:R-:W-:Y:S08]  /*4040*/  @P0 BRA `(.L_x_28) ;  /* 0xffffffec00900947 */ /* 0x000ff0000383ffff */
.L_x_20:
[----:B------:R-:W-:-:S04]  /*4050*/  UISETP.NE.AND UP0, UPT, UR6, URZ, UPT ;  /* 0x0000003f0600728c */ /* 0x000fc8000bf05270 */
[----:B------:R-:W-:-:S06]  /*4060*/  USEL UR6, URZ, 0x1, !UP0 ;  /* 0x000000013f067887 */ /* 0x000fcc000c000000 */
[----:B------:R-:W-:-:S13]  /*4070*/  ISETP.NE.AND P0, PT, RZ, UR6, PT ;  /* 0x00000006ff007c0c */ /* 0x000fda000bf05270 */
[----:B------:R-:W-:Y:S05]  /*4080*/  @!P0 BRA `(.L_x_29) ;  /* 0x0000000c00dc8947 */ /* 0x000fea0003800000 */
[----:B------:R-:W4:Y:S04]  /*4090*/  LDL.LU R227, [R1+0x74] ;  /* 0x0000740001e37983 */ /* 0x000f280000300800 */
[----:B----4-:R4:W-:Y:S04]  /*40a0*/  STL [R1+0x88], R227 ;  /* 0x000088e301007387 */ /* 0x0109e80000100800 */
[----:B----4-:R-:W4:Y:S04]  /*40b0*/  LDL.LU R227, [R1+0x70] ;  /* 0x0000700001e37983 */ /* 0x010f280000300800 */
        /* <DEDUP_REMOVED lines=55> */
[----:B----4-:R-:W4:Y:S01]  /*4430*/  LDL.LU R227, [R1] ;  /* 0x0000000001e37983 */ /* 0x010f220000300800 */
[----:B------:R-:W-:-:S02]  /*4440*/  WARPGROUP.DEPBAR.LE gsb0, 0x0 ;  /* 0x00008000000079c5 */ /* 0x000fc40000010000 */
[----:B------:R-:W-:Y:S01]  /*4450*/  FADD R226, R88, R226 ;  /* 0x000000e258e27221 */ /* 0x000fe20000000000 */
        /* <DEDUP_REMOVED lines=97> */
[----:B----4-:R-:W-:-:S05]  /*4a70*/  FADD R227, R58, R227 ;  /* 0x000000e33ae37221 */ /* 0x010fca0000000000 */
[----:B------:R4:W-:Y:S04]  /*4a80*/  STL [R1], R227 ;  /* 0x000000e301007387 */ /* 0x0009e80000100800 */
[----:B----4-:R-:W4:Y:S02]  /*4a90*/  LDL.LU R227, [R1+0xf8] ;  /* 0x0000f80001e37983 */ /* 0x010f240000300800 */
[----:B----4-:R-:W-:-:S05]  /*4aa0*/  FADD R227, R59, R227 ;  /* 0x000000e33be37221 */ /* 0x010fca0000000000 */
[----:B------:R4:W-:Y:S04]  /*4ab0*/  STL [R1+0x4], R227 ;  /* 0x000004e301007387 */ /* 0x0009e80000100800 */
        /* <DEDUP_REMOVED lines=83> */
[----:B------:R4:W-:Y:S02]  /*4ff0*/  STL [R1+0x74], R227 ;  /* 0x000074e301007387 */ /* 0x0009e40000100800 */
.L_x_29:
[----:B------:R-:W-:Y:S02]  /*5000*/  WARPGROUP.DEPBAR.LE gsb0, 0x0 ;  /* 0x00008000000079c5 */ /* 0x000fe40000010000 */
[----:B------:R-:W5:Y:S02]  /*5010*/  LDC R24, c[0x0][0x28c] ;  /* 0x0000a300ff187b82 */ /* 0x000f640000000800 */
[----:B-----5:R-:W-:-:S13]  /*5020*/  ISETP.GE.AND P0, PT, R24, 0x1, PT ;  /* 0x000000011800780c */ /* 0x020fda0003f06270 */
[----:B------:R-:W-:Y:S05]  /*5030*/  @!P0 BRA `(.L_x_30) ;  /* 0x0000000000488947 */ /* 0x000fea0003800000 */
[----:B------:R-:W-:-:S06]  /*5040*/  UISETP.NE.AND UP0, UPT, UR23, 0x3, UPT ;  /* 0x000000031700788c */ /* 0x000fcc000bf05270 */
[----:B------:R-:W-:-:S13]  /*5050*/  PLOP3.LUT P0, PT, PT, PT, UP0, 0x80, 0x0 ;  /* 0x000000000000781c */ /* 0x000fda0003f0f008 */
[----:B------:R-:W-:Y:S05]  /*5060*/  @!P0 BRA `(.L_x_31) ;  /* 0x0000000000048947 */ /* 0x000fea0003800000 */
[----:B------:R-:W-:Y:S01]  /*5070*/  BPT.TRAP 0x1 ;  /* 0x000000040000795c */ /* 0x000fe20000300000 */
.L_x_31:
[----:B------:R-:W-:-:S04]  /*5080*/  UISETP.LT.AND UP0, UPT, UR12, 0x1, UPT ;  /* 0x000000010c00788c */ /* 0x000fc8000bf01270 */
[----:B------:R-:W-:Y:S02]  /*5090*/  USEL UR8, UR12, 0x1, UP0 ;  /* 0x000000010c087887 */ /* 0x000fe40008000000 */
[----:B------:R-:W-:Y:S02]  /*50a0*/  UISETP.GT.U32.AND UP0, UPT, UR13, 0x1, UPT ;  /* 0x000000010d00788c */ /* 0x000fe4000bf04070 */
[----:B------:R-:W-:-:S04]  /*50b0*/  UIADD3 UR8, UR5, UR12, -UR8 ;  /* 0x0000000c05087290 */ /* 0x000fc8000fffe808 */
[----:B------:R-:W-:Y:S01]  /*50c0*/  UIMAD.WIDE.U32 UR6, UR8, 0x38e38e39, URZ ;  /* 0x38e38e39080678a5 */ /* 0x000fe2000f8e003f */
[----:B------:R-:W-:-:S03]  /*50d0*/  PLOP3.LUT P0, PT, PT, PT, UP0, 0x80, 0x0 ;  /* 0x000000000000781c */ /* 0x000fc60003f0f008 */
[----:B------:R-:W-:-:S04]  /*50e0*/  USHF.R.U32.HI UR6, URZ, 0x2, UR7 ;  /* 0x000000023f067899 */ /* 0x000fc80008011607 */
[----:B------:R-:W-:-:S04]  /*50f0*/  UIMAD UR8, UR6, -0x12, UR8 ;  /* 0xffffffee060878a4 */ /* 0x000fc8000f8e0208 */
[----:B------:R-:W-:-:S04]  /*5100*/  ULEA UR8, UR8, UR14, 0x3 ;  /* 0x0000000e08087291 */ /* 0x000fc8000f8e183f */
[----:B------:R-:W-:-:S04]  /*5110*/  UIADD3 UR8, UR8, 0x90, URZ ;  /* 0x0000009008087890 */ /* 0x000fc8000fffe03f */
[----:B------:R-:W-:-:S09]  /*5120*/  UPRMT UR8, URZ, 0x654, UR8 ;  /* 0x000006543f087896 */ /* 0x000fd20008000008 */
[----:B------:R-:W-:Y:S01]  /*5130*/  SYNCS.ARRIVE.TRANS64.RED.A1T0 RZ, [UR8], RZ ;  /* 0x000000ffffff79a7 */ /* 0x000fe20008100408 */
[----:B------:R-:W-:Y:S05]  /*5140*/  @P0 BRA `(.L_x_30) ;  /* 0x0000000000040947 */ /* 0x000fea0003800000 */
[----:B------:R-:W-:Y:S01]  /*5150*/  BPT.TRAP 0x1 ;  /* 0x000000040000795c */ /* 0x000fe20000300000 */
.L_x_30:
[----:B------:R0:W-:Y:S01]  /*5160*/  STL [R1+0x8c], R2 ;  /* 0x00008c0201007387 */ /* 0x0001e20000100800 */
[----:B------:R-:W1:Y:S01]  /*5170*/  LDC R29, c[0x0][0x288] ;  /* 0x0000a200ff1d7b82 */ /* 0x000e620000000800 */
[----:B------:R-:W-:Y:S02]  /*5180*/  UIADD3 UR9, UR12, UR5, URZ ;  /* 0x000000050c097290 */ /* 0x000fe4000fffe03f */
[----:B------:R-:W-:Y:S01]  /*5190*/  USHF.R.S32.HI UR10, URZ, 0x1f, UR22 ;  /* 0x0000001f3f0a7899 */ /* 0x000fe20008011416 */
[----:B------:R-:W-:Y:S01]  /*51a0*/  ULDC.64 UR6, c[0x0][0x5d0] ;  /* 0x0001740000067ab9 */ /* 0x000fe20000000a00 */
[----:B------:R-:W-:Y:S01]  /*51b0*/  ULDC UR11, c[0x0][0x284] ;  /* 0x0000a100000b7ab9 */ /* 0x000fe20000000800 */
[----:B0-----:R-:W2:Y:S04]  /*51c0*/  LDL.LU R2, [R1+0x80] ;  /* 0x0000800001027983 */ /* 0x001ea80000300800 */
[----:B------:R0:W-:Y:S04]  /*51d0*/  STL [R1+0x88], R0 ;  /* 0x0000880001007387 */ /* 0x0001e80000100800 */
[----:B----4-:R-:W4:Y:S01]  /*51e0*/  LDL.LU R227, [R1+0x84] ;  /* 0x0000840001e37983 */ /* 0x010f220000300800 */
[----:B0-----:R-:W0:Y:S02]  /*51f0*/  S2R R0, SR_TID.X ;  /* 0x0000000000007919 */ /* 0x001e240000002100 */
[----:B0-----:R-:W-:-:S02]  /*5200*/  SHF.R.U32.HI R24, RZ, 0x2, R0 ;  /* 0x00000002ff187819 */ /* 0x001fc40000011600 */
[----:B------:R-:W-:Y:S02]  /*5210*/  LOP3.LUT R26, R0, 0x60, RZ, 0xc0, !PT ;  /* 0x00000060001a7812 */ /* 0x000fe400078ec0ff */
[----:B------:R-:W-:Y:S02]  /*5220*/  SHF.R.U32.HI R27, RZ, 0x7, R0 ;  /* 0x00000007ff1b7819 */ /* 0x000fe40000011600 */
[----:B------:R-:W-:Y:S02]  /*5230*/  LOP3.LUT R25, R24, 0x7, RZ, 0xc0, !PT ;  /* 0x0000000718197812 */ /* 0x000fe400078ec0ff */
[----:B------:R-:W-:Y:S02]  /*5240*/  SHF.R.U32.HI R28, RZ, 0x1, R26 ;  /* 0x00000001ff1c7819 */ /* 0x000fe4000001161a */
[----:B------:R-:W-:Y:S02]  /*5250*/  LOP3.LUT R24, R27, 0x1, RZ, 0xc0, !PT ;  /* 0x000000011b187812 */ /* 0x000fe400078ec0ff */
[----:B------:R-:W-:Y:S01]  /*5260*/  IADD3 R27, RZ, -R28, -R25 ;  /* 0x8000001cff1b7210 */ /* 0x000fe20007ffe819 */
[----:B------:R-:W-:-:S02]  /*5270*/  IMAD.SHL.U32 R32, R0, 0x2, RZ ;  /* 0x0000000200207824 */ /* 0x000fc400078e00ff */
[C---:B------:R-:W-:Y:S02]  /*5280*/  IMAD.SHL.U32 R26, R24.reuse, 0x40, RZ ;  /* 0x00000040181a7824 */ /* 0x040fe400078e00ff */
[----:B------:R-:W-:Y:S01]  /*5290*/  IMAD R42, R24, -0x40, R27 ;  /* 0xffffffc0182a7824 */ /* 0x000fe200078e021b */
[----:B------:R-:W-:Y:S01]  /*52a0*/  LOP3.LUT R24, R0, 0x3, RZ, 0xc0, !PT ;  /* 0x0000000300187812 */ /* 0x000fe200078ec0ff */
[----:B--2---:R-:W-:Y:S02]  /*52b0*/  IMAD.SHL.U32 R41, R2, 0x80, RZ ;  /* 0x0000008002297824 */ /* 0x004fe400078e00ff */
[----:B------:R0:W5:Y:S04]  /*52c0*/  LDL.LU R2, [R1+0x8c] ;  /* 0x00008c0001027983 */ /* 0x0001680000300800 */
[----:B------:R0:W5:Y:S01]  /*52d0*/  LDL.LU R0, [R1+0x88] ;  /* 0x0000880001007983 */ /* 0x0001620000300800 */
[----:B------:R-:W-:Y:S01]  /*52e0*/  LOP3.LUT R43, R26, 0x40, R25, 0xe2, !PT ;  /* 0x000000401a2b7812 */ /* 0x000fe200078ee219 */
[----:B----4-:R-:W-:Y:S01]  /*52f0*/  IMAD.SHL.U32 R25, R227, 0x100, RZ ;  /* 0x00000100e3197824 */ /* 0x010fe200078e00ff */
[----:B------:R-:W-:Y:S01]  /*5300*/  UISETP.GT.U32.AND UP0, UPT, UR9, 0x11, UPT ;  /* 0x000000110900788c */ /* 0x000fe2000bf04070 */
[C---:B-1----:R-:W-:Y:S01]  /*5310*/  ISETP.GE.AND P0, PT, R41.reuse, R29, PT ;  /* 0x0000001d2900720c */ /* 0x042fe20003f06270 */
[----:B------:R-:W-:Y:S01]  /*5320*/  UIMAD UR5, UR10, UR6, URZ ;  /* 0x000000060a0572a4 */ /* 0x000fe2000f8e023f */
[----:B------:R-:W-:Y:S01]  /*5330*/  LOP3.LUT R32, R41, 0x6, R32, 0xf8, !PT ;  /* 0x0000000629207812 */ /* 0x000fe200078ef820 */
[----:B------:R-:W-:Y:S01]  /*5340*/  UISETP.LT.U32.AND UP0, UPT, UR12, 0x12, UP0 ;  /* 0x000000120c00788c */ /* 0x000fe20008701070 */
[----:B------:R-:W-:Y:S01]  /*5350*/  ISETP.GE.OR P0, PT, R25, UR11, P0 ;  /* 0x0000000b19007c0c */ /* 0x000fe20008706670 */
[----:B------:R-:W-:Y:S01]  /*5360*/  UISETP.GE.U32.AND UP1, UPT, UR12, 0x12, UPT ;  /* 0x000000120c00788c */ /* 0x000fe2000bf26070 */
[----:B------:R-:W-:Y:S01]  /*5370*/  IMAD.U32 R27, RZ, RZ, UR6 ;  /* 0x00000006ff1b7e24 */ /* 0x000fe2000f8e00ff */
[----:B------:R-:W-:Y:S01]  /*5380*/  UIMAD UR8, UR22, UR7, UR5 ;  /* 0x00000007160872a4 */ /* 0x000fe2000f8e0205 */
[----:B------:R-:W-:Y:S01]  /*5390*/  SHF.R.S32.HI R33, RZ, 0x1f, R32 ;  /* 0x0000001fff217819 */ /* 0x000fe20000011420 */
[----:B------:R-:W-:-:S02]  /*53a0*/  UIMAD.WIDE.U32 UR6, UR9, 0x38e38e39, URZ ;  /* 0x38e38e39090678a5 */ /* 0x000fc4000f8e003f */
[----:B------:R-:W-:Y:S02]  /*53b0*/  USEL UR5, URZ, 0x1, !UP0 ;  /* 0x000000013f057887 */ /* 0x000fe4000c000000 */
[----:B------:R-:W-:Y:S01]  /*53c0*/  USHF.R.U32.HI UR6, URZ, 0x2, UR7 ;  /* 0x000000023f067899 */ /* 0x000fe20008011607 */
[----:B------:R-:W-:Y:S01]  /*53d0*/  IMAD.WIDE.U32 R26, R27, UR22, R32 ;  /* 0x000000161b1a7c25 */ /* 0x000fe2000f8e0020 */
[----:B------:R-:W-:Y:S01]  /*53e0*/  ULOP3.LUT UR4, UR4, UR5, URZ, 0x3c, !UPT ;  /* 0x0000000504047292 */ /* 0x000fe2000f8e3c3f */
[----:B------:R-:W-:Y:S02]  /*53f0*/  IADD3 R42, -R25, UR11, R42 ;  /* 0x0000000b192a7c10 */ /* 0x000fe4000fffe12a */
[----:B------:R-:W-:Y:S01]  /*5400*/  IMAD.WIDE R38, R227, 0x100, RZ ;  /* 0x00000100e3267825 */ /* 0x000fe200078e02ff */
[----:B------:R-:W-:Y:S02]  /*5410*/  UIMAD UR5, UR6, -0x12, UR9 ;  /* 0xffffffee060578a4 */ /* 0x000fe4000f8e0209 */
[----:B------:R-:W-:Y:S01]  /*5420*/  @UP1 ULOP3.LUT UR4, UR4, 0x1, UR6, 0x78, !UPT ;  /* 0x0000000104041892 */ /* 0x000fe2000f8e7806 */
[----:B------:R-:W-:-:S02]  /*5430*/  IMAD R24, R24, -0x2, R29 ;  /* 0xfffffffe18187824 */ /* 0x000fc400078e021d */
[----:B------:R-:W-:Y:S01]  /*5440*/  VIADD R27, R27, UR8 ;  /* 0x000000081b1b7c36 */ /* 0x000fe20008000000 */
[----:B------:R-:W-:Y:S01]  /*5450*/  LOP3.LUT R43, R38, R43, R28, 0xfe, !PT ;  /* 0x0000002b262b7212 */ /* 0x000fe200078efe1c */
[----:B------:R-:W-:Y:S02]  /*5460*/  IMAD.IADD R41, R24, 0x1, -R41 ;  /* 0x0000000118297824 */ /* 0x000fe400078e0a29 */
[----:B------:R-:W-:Y:S01]  /*5470*/  IMAD.MOV.U32 R40, RZ, RZ, -0x1 ;  /* 0xffffffffff287424 */ /* 0x000fe200078e00ff */
[----:B0-----:R-:W-:Y:S06]  /*5480*/  @P0 BRA `(.L_x_32) ;  /* 0x0000008c00fc0947 */ /* 0x001fec0003800000 */
[----:B------:R-:W0:Y:S01]  /*5490*/  LDC.64 R28, c[0x0][0x5c8] ;  /* 0x00017200ff1c7b82 */ /* 0x000e220000000a00 */
[----:B------:R-:W-:Y:S01]  /*54a0*/  ULDC.64 UR6, c[0x0][0x5c0] ;  /* 0x0001700000067ab9 */ /* 0x000fe20000000a00 */
[----:B------:R-:W-:Y:S01]  /*54b0*/  BSSY B0, `(.L_x_32) ;  /* 0x00008fc000007945 */ /* 0x000fe20003800000 */
[-C--:B0-----:R-:W-:Y:S01]  /*54c0*/  IMAD R24, R39, R28.reuse, RZ ;  /* 0x0000001c27187224 */ /* 0x081fe200078e02ff */
[----:B------:R-:W-:Y:S01]  /*54d0*/  SHF.L.U64.HI R34, R28, 0x3, R29 ;  /* 0x000000031c227819 */ /* 0x000fe2000001021d */
[----:B------:R-:W-:-:S04]  /*54e0*/  IMAD.WIDE.U32 R26, R43, R28, R26 ;  /* 0x0000001c2b1a7225 */ /* 0x000fc800078e001a */
[----:B------:R-:W-:Y:S01]  /*54f0*/  IMAD R25, R43, R29, R24 ;  /* 0x0000001d2b197224 */ /* 0x000fe200078e0218 */
[----:B------:R-:W-:Y:S01]  /*5500*/  IADD3 R24, P3, R26, UR6, RZ ;  /* 0x000000061a187c10 */ /* 0x000fe2000ff7e0ff */
[C---:B------:R-:W-:Y:S01]  /*5510*/  IMAD.SHL.U32 R35, R28.reuse, 0x8, RZ ;  /* 0x000000081c237824 */ /* 0x040fe200078e00ff */
[----:B------:R-:W-:Y:S01]  /*5520*/  LEA R30, P2, R28, R26, 0x7 ;  /* 0x0000001a1c1e7211 */ /* 0x000fe200078438ff */
[----:B------:R-:W-:-:S03]  /*5530*/  IMAD.IADD R27, R27, 0x1, R25 ;  /* 0x000000011b1b7824 */ /* 0x000fc600078e0219 */
[----:B------:R-:W-:Y:S02]  /*5540*/  IADD3 R26, P1, P0, R26, UR6, R35 ;  /* 0x000000061a1a7c10 */ /* 0x000fe4000f83e023 */
[----:B------:R-:W-:Y:S02]  /*5550*/  IADD3.X R25, R27, UR7, RZ, P3, !PT ;  /* 0x000000071b197c10 */ /* 0x000fe40009ffe4ff */
[----:B------:R-:W-:Y:S02]  /*5560*/  FSETP.NEU.AND P3, PT, RZ, UR21, PT ;  /* 0x00000015ff007c0b */ /* 0x000fe4000bf6d000 */
[----:B------:R-:W-:Y:S02]  /*5570*/  LEA.HI.X R31, R28, R27, R29, 0x7, P2 ;  /* 0x0000001b1c1f7211 */ /* 0x000fe400010f3c1d */
[C---:B------:R-:W-:Y:S02]  /*5580*/  IADD3 R28, P2, R30.reuse, UR6, RZ ;  /* 0x000000061e1c7c10 */ /* 0x040fe4000ff5e0ff */
[----:B------:R-:W-:-:S02]  /*5590*/  IADD3 R30, P5, P6, R30, UR6, R35 ;  /* 0x000000061e1e7c10 */ /* 0x000fc4000febe023 */
[----:B------:R-:W-:Y:S02]  /*55a0*/  IADD3.X R29, R31, UR7, RZ, P2, !PT ;  /* 0x000000071f1d7c10 */ /* 0x000fe400097fe4ff */
[--C-:B------:R-:W-:Y:S02]  /*55b0*/  IADD3.X R27, R27, UR7, R34.reuse, P1, P0 ;  /* 0x000000071b1b7c10 */ /* 0x100fe40008fe0422 */
[----:B------:R-:W-:Y:S01]  /*55c0*/  IADD3.X R31, R31, UR7, R34, P5, P6 ;  /* 0x000000071f1f7c10 */ /* 0x000fe2000afec422 */
[----:B------:R-:W-:Y:S06]  /*55d0*/  @!P3 BRA `(.L_x_33) ;  /* 0x0000006c001cb947 */ /* 0x000fec0003800000 */
[----:B------:R-:W-:Y:S01]  /*55e0*/  ULDC.64 UR8, c[0x0][0x5b8] ;  /* 0x00016e0000087ab9 */ /* 0x000fe20000000a00 */
[----:B------:R-:W-:Y:S01]  /*55f0*/  ISETP.GE.AND P0, PT, R42, 0x1, PT ;  /* 0x000000012a00780c */ /* 0x000fe20003f06270 */
[----:B------:R-:W-:Y:S02]  /*5600*/  UIMAD UR6, UR10, UR8, URZ ;  /* 0x000000080a0672a4 */ /* 0x000fe4000f8e023f */
[----:B------:R-:W-:Y:S01]  /*5610*/  IMAD.U32 R35, RZ, RZ, UR8 ;  /* 0x00000008ff237e24 */ /* 0x000fe2000f8e00ff */
[----:B------:R-:W-:Y:S01]  /*5620*/  BSSY B1, `(.L_x_34) ;  /* 0x0000010000017945 */ /* 0x000fe20003800000 */
[----:B------:R-:W-:Y:S01]  /*5630*/  ISETP.LT.OR P3, PT, R41, 0x1, !P0 ;  /* 0x000000012900780c */ /* 0x000fe20004761670 */
[----:B------:R-:W-:Y:S02]  /*5640*/  UIMAD UR6, UR22, UR9, UR6 ;  /* 0x00000009160672a4 */ /* 0x000fe4000f8e0206 */
[----:B------:R-:W-:Y:S01]  /*5650*/  IMAD.WIDE.U32 R32, R35, UR22, R32 ;  /* 0x0000001623207c25 */ /* 0x000fe2000f8e0020 */
[----:B------:R-:W-:-:S03]  /*5660*/  ULDC.64 UR8, c[0x0][0x5a8] ;  /* 0x00016a0000087ab9 */ /* 0x000fc60000000a00 */
[----:B------:R-:W-:Y:S02]  /*5670*/  IMAD.MOV.U32 R36, RZ, RZ, R32 ;  /* 0x000000ffff247224 */ /* 0x000fe400078e0020 */
[----:B------:R-:W-:Y:S01]  /*5680*/  VIADD R37, R33, UR6 ;  /* 0x0000000621257c36 */ /* 0x000fe20008000000 */
[----:B------:R-:W-:Y:S02]  /*5690*/  ULDC.64 UR6, c[0x0][0x5b0] ;  /* 0x00016c0000067ab9 */ /* 0x000fe40000000a00 */
[----:B------:R-:W-:Y:S02]  /*56a0*/  IMAD R34, R39, UR6, RZ ;  /* 0x0000000627227c24 */ /* 0x000fe4000f8e02ff */
[----:B------:R-:W-:-:S04]  /*56b0*/  IMAD.WIDE.U32 R32, R43, UR6, R36 ;  /* 0x000000062b207c25 */ /* 0x000fc8000f8e0024 */
[--C-:B------:R-:W-:Y:S01]  /*56c0*/  IMAD R35, R43, UR7, R34.reuse ;  /* 0x000000072b237c24 */ /* 0x100fe2000f8e0222 */
[----:B------:R-:W-:Y:S02]  /*56d0*/  IADD3 R32, P1, R32, UR8, RZ ;  /* 0x0000000820207c10 */ /* 0x000fe4000ff3e0ff */
[----:B------:R-:W-:Y:S02]  /*56e0*/  PRMT R34, RZ, 0x7610, R34 ;  /* 0x00007610ff227816 */ /* 0x000fe40000000022 */
[----:B------:R-:W-:Y:S01]  /*56f0*/  IADD3.X R33, R33, UR9, R35, P1, !PT ;  /* 0x0000000921217c10 */ /* 0x000fe20008ffe423 */
[----:B------:R-:W-:Y:S08]  /*5700*/  @P3 BRA `(.L_x_35) ;  /* 0x0000000000043947 */ /* 0x000ff00003800000 */
[----:B------:R0:W5:Y:S02]  /*5710*/  LDG.E.U8 R34, desc[UR16][R32.64] ;  /* 0x0000001020227981 */ /* 0x000164000c1e1100 */
.L_x_35:
[----:B------:R-:W-:Y:S05]  /*5720*/  BSYNC B1 ;  /* 0x0000000000017941 */ /* 0x000fea0003800000 */
.L_x_34:
[----:B-----5:R-:W-:Y:S01]  /*5730*/  LOP3.LUT R34, R34, 0xff, RZ, 0xc0, !PT ;  /* 0x000000ff22227812 */ /* 0x020fe200078ec0ff */
[----:B------:R-:W-:Y:S01]  /*5740*/  BSSY B1, `(.L_x_36) ;  /* 0x000000b000017945 */ /* 0x000fe20003800000 */
[----:B------:R-:W-:Y:S02]  /*5750*/  ISETP.LT.OR P2, PT, R41, 0x2, !P0 ;  /* 0x000000022900780c */ /* 0x000fe40004741670 */
[----:B------:R-:W-:-:S05]  /*5760*/  F2FP.F16.E5M2.UNPACK_B R34, R34 ;  /* 0x00000022ff22723e */ /* 0x000fca00020004ff */
[----:B------:R-:W-:-:S05]  /*5770*/  HADD2.F32 R34, -RZ, R34.H0_H0 ;  /* 0x20000022ff227230 */ /* 0x000fca0000004100 */
[----:B------:R-:W-:Y:S01]  /*5780*/  FMUL R35, R34, UR21 ;  /* 0x0000001522237c20 */ /* 0x000fe20008400000 */
[----:B------:R-:W-:-:S03]  /*5790*/  PRMT R34, RZ, 0x7610, R34 ;  /* 0x00007610ff227816 */ /* 0x000fc60000000022 */
[----:B------:R-:W-:-:S05]  /*57a0*/  FFMA R35, R226, UR20, R35 ;  /* 0x00000014e2237c23 */ /* 0x000fca0008000023 */
[----:B------:R-:W-:-:S05]  /*57b0*/  F2FP.SATFINITE.E5M2.F32.PACK_AB_MERGE_C R35, RZ, R35, RZ ;  /* 0x00000023ff23723e */ /* 0x000fca00048060ff */
[----:B------:R1:W-:Y:S01]  /*57c0*/  @!P3 STG.E.U8 desc[UR16][R24.64], R35 ;  /* 0x000000231800b986 */ /* 0x0003e2000c101110 */
[----:B------:R-:W-:Y:S05]  /*57d0*/  @P2 BRA `(.L_x_37) ;  /* 0x0000000000042947 */ /* 0x000fea0003800000 */
[----:B------:R2:W5:Y:S02]  /*57e0*/  LDG.E.U8 R34, desc[UR16][R32.64+0x1] ;  /* 0x0000011020227981 */ /* 0x000564000c1e1100 */
.L_x_37:
[----:B------:R-:W-:Y:S05]  /*57f0*/  BSYNC B1 ;  /* 0x0000000000017941 */ /* 0x000fea0003800000 */
.L_x_36:
[----:B-----5:R-:W-:Y:S01]  /*5800*/  LOP3.LUT R34, R34, 0xff, RZ, 0xc0, !PT ;  /* 0x000000ff22227812 */ /* 0x020fe200078ec0ff */
[----:B------:R-:W-:Y:S01]  /*5810*/  BSSY B1, `(.L_x_38) ;  /* 0x0000013000017945 */ /* 0x000fe20003800000 */
[----:B------:R-:W-:Y:S02]  /*5820*/  IADD3 R45, P1, R43, 0x8, RZ ;  /* 0x000000082b2d7810 */ /* 0x000fe40007f3e0ff */
[----:B------:R-:W-:-:S03]  /*5830*/  F2FP.F16.E5M2.UNPACK_B R34, R34 ;  /* 0x00000022ff22723e */ /* 0x000fc600020004ff */
[----:B-1----:R-:W-:Y:S01]  /*5840*/  IMAD.X R35, RZ, RZ, R39, P1 ;  /* 0x000000ffff237224 */ /* 0x002fe200008e0627 */
[----:B------:R-:W-:Y:S01]  /*5850*/  ISETP.GE.AND P1, PT, R42, 0x9, PT ;  /* 0x000000092a00780c */ /* 0x000fe20003f26270 */
[----:B------:R-:W-:Y:S02]  /*5860*/  HADD2.F32 R34, -RZ, R34.H0_H0 ;  /* 0x20000022ff227230 */ /* 0x000fe40000004100 */
[----:B------:R-:W-:Y:S01]  /*5870*/  IMAD R46, R35, UR6, RZ ;  /* 0x00000006232e7c24 */ /* 0x000fe2000f8e02ff */
[----:B------:R-:W-:Y:S02]  /*5880*/  ISETP.LT.OR P5, PT, R41, 0x1, !P1 ;  /* 0x000000012900780c */ /* 0x000fe40004fa1670 */
[----:B------:R-:W-:Y:S01]  /*5890*/  FMUL R44, R34, UR21 ;  /* 0x00000015222c7c20 */ /* 0x000fe20008400000 */
[----:B------:R-:W-:-:S04]  /*58a0*/  IMAD.WIDE.U32 R34, R45, UR6, R36 ;  /* 0x000000062d227c25 */ /* 0x000fc8000f8e0024 */
[----:B------:R-:W-:Y:S01]  /*58b0*/  FFMA R44, R225, UR20, R44 ;  /* 0x00000014e12c7c23 */ /* 0x000fe2000800002c */
[----:B------:R-:W-:Y:S01]  /*58c0*/  IMAD R45, R45, UR7, R46 ;  /* 0x000000072d2d7c24 */ /* 0x000fe2000f8e022e */
[----:B------:R-:W-:-:S03]  /*58d0*/  IADD3 R34, P3, R34, UR8, RZ ;  /* 0x0000000822227c10 */ /* 0x000fc6000ff7e0ff */
[----:B------:R-:W-:Y:S02]  /*58e0*/  F2FP.SATFINITE.E5M2.F32.PACK_AB_MERGE_C R47, RZ, R44, RZ ;  /* 0x0000002cff2f723e */ /* 0x000fe400048060ff */
[----:B------:R-:W-:Y:S02]  /*58f0*/  IADD3.X R35, R35, UR9, R45, P3, !PT ;  /* 0x0000000923237c10 */ /* 0x000fe40009ffe42d */
[----:B------:R-:W-:Y:S01]  /*5900*/  PRMT R44, RZ, 0x7610, R44 ;  /* 0x00007610ff2c7816 */ /* 0x000fe2000000002c */
[----:B------:R1:W-:Y:S01]  /*5910*/  @!P2 STG.E.U8 desc[UR16][R24.64+0x1], R47 ;  /* 0x0000012f1800a986 */ /* 0x0003e2000c101110 */
[----:B------:R-:W-:Y:S05]  /*5920*/  @P5 BRA `(.L_x_39) ;  /* 0x0000000000045947 */ /* 0x000fea0003800000 */
[----:B------:R4:W5:Y:S02]  /*5930*/  LDG.E.U8 R44, desc[UR16][R34.64] ;  /* 0x00000010222c7981 */ /* 0x000964000c1e1100 */
.L_x_39:
[----:B------:R-:W-:Y:S05]  /*5940*/  BSYNC B1 ;  /* 0x0000000000017941 */ /* 0x000fea0003800000 */
.L_x_38:
        /* <DEDUP_REMOVED lines=12> */
.L_x_41:
[----:B------:R-:W-:Y:S05]  /*5a10*/  BSYNC B1 ;  /* 0x0000000000017941 */ /* 0x000fea0003800000 */
.L_x_40:
[----:B-----5:R-:W-:Y:S01]  /*5a20*/  LOP3.LUT R44, R44, 0xff, RZ, 0xc0, !PT ;  /* 0x000000ff2c2c7812 */ /* 0x020fe200078ec0ff */
[----:B------:R-:W-:Y:S01]  /*5a30*/  BSSY B1, `(.L_x_42) ;  /* 0x000000b000017945 */ /* 0x000fe20003800000 */
[----:B------:R-:W-:Y:S02]  /*5a40*/  ISETP.LT.OR P3, PT, R41, 0x9, !P0 ;  /* 0x000000092900780c */ /* 0x000fe40004761670 */
[----:B------:R-:W-:-:S05]  /*5a50*/  F2FP.F16.E5M2.UNPACK_B R44, R44 ;  /* 0x0000002cff2c723e */ /* 0x000fca00020004ff */
[----:B------:R-:W-:-:S05]  /*5a60*/  HADD2.F32 R44, -RZ, R44.H0_H0 ;  /* 0x2000002cff2c7230 */ /* 0x000fca0000004100 */
[----:B------:R-:W-:-:S04]  /*5a70*/  FMUL R44, R44, UR21 ;  /* 0x000000152c2c7c20 */ /* 0x000fc80008400000 */
[----:B------:R-:W-:-:S05]  /*5a80*/  FFMA R44, R223, UR20, R44 ;  /* 0x00000014df2c7c23 */ /* 0x000fca000800002c */
[----:B0-----:R-:W-:Y:S02]  /*5a90*/  F2FP.SATFINITE.E5M2.F32.PACK_AB_MERGE_C R45, RZ, R44, RZ ;  /* 0x0000002cff2d723e */ /* 0x001fe400048060ff */
[----:B------:R-:W-:-:S03]  /*5aa0*/  PRMT R44, RZ, 0x7610, R44 ;  /* 0x00007610ff2c7816 */ /* 0x000fc6000000002c */
[----:B------:R0:W-:Y:S01]  /*5ab0*/  @!P2 STG.E.U8 desc[UR16][R26.64+0x1], R45 ;  /* 0x0000012d1a00a986 */ /* 0x0001e2000c101110 */
[----:B------:R-:W-:Y:S05]  /*5ac0*/  @P3 BRA `(.L_x_43) ;  /* 0x0000000000043947 */ /* 0x000fea0003800000 */
[----:B------:R0:W5:Y:S02]  /*5ad0*/  LDG.E.U8 R44, desc[UR16][R32.64+0x8] ;  /* 0x00000810202c7981 */ /* 0x000164000c1e1100 */
.L_x_43:
[----:B------:R-:W-:Y:S05]  /*5ae0*/  BSYNC B1 ;  /* 0x0000000000017941 */ /* 0x000fea0003800000 */
.L_x_42:
[----:B-----5:R-:W-:Y:S01]  /*5af0*/  LOP3.LUT R44, R44, 0xff, RZ, 0xc0, !PT ;  /* 0x000000ff2c2c7812 */ /* 0x020fe200078ec0ff */
[----:B------:R-:W-:Y:S01]  /*5b00*/  BSSY B1, `(.L_x_44) ;  /* 0x000000b000017945 */ /* 0x000fe20003800000 */
[----:B------:R-:W-:Y:S02]  /*5b10*/  ISETP.LT.OR P2, PT, R41, 0xa, !P0 ;  /* 0x0000000a2900780c */ /* 0x000fe40004741670 */
[----:B------:R-:W-:-:S05]  /*5b20*/  F2FP.F16.E5M2.UNPACK_B R44, R44 ;  /* 0x0000002cff2c723e */ /* 0x000fca00020004ff */
[----:B------:R-:W-:-:S05]  /*5b30*/  HADD2.F32 R44, -RZ, R44.H0_H0 ;  /* 0x2000002cff2c7230 */ /* 0x000fca0000004100 */
[----:B0-----:R-:W-:Y:S01]  /*5b40*/  FMUL R45, R44, UR21 ;  /* 0x000000152c2d7c20 */ /* 0x001fe20008400000 */
[----:B------:R-:W-:-:S03]  /*5b50*/  PRMT R44, RZ, 0x7610, R44 ;  /* 0x00007610ff2c7816 */ /* 0x000fc6000000002c */
[----:B------:R-:W-:-:S05]  /*5b60*/  FFMA R45, R222, UR20, R45 ;  /* 0x00000014de2d7c23 */ /* 0x000fca000800002d */
[----:B------:R-:W-:-:S05]  /*5b70*/  F2FP.SATFINITE.E5M2.F32.PACK_AB_MERGE_C R45, RZ, R45, RZ ;  /* 0x0000002dff2d723e */ /* 0x000fca00048060ff */
[----:B------:R0:W-:Y:S01]  /*5b80*/  @!P3 STG.E.U8 desc[UR16][R24.64+0x8], R45 ;  /* 0x0000082d1800b986 */ /* 0x0001e2000c101110 */
[----:B------:R-:W-:Y:S05]  /*5b90*/  @P2 BRA `(.L_x_45) ;  /* 0x0000000000042947 */ /* 0x000fea0003800000 */
[----:B------:R0:W5:Y:S02]  /*5ba0*/  LDG.E.U8 R44, desc[UR16][R32.64+0x9] ;  /* 0x00000910202c7981 */ /* 0x000164000c1e1100 */
.L_x_45:
[----:B------:R-:W-:Y:S05]  /*5bb0*/  BSYNC B1 ;  /* 0x0000000000017941 */ /* 0x000fea0003800000 */
.L_x_44:
        /* <DEDUP_REMOVED lines=12> */
.L_x_47:
[----:B------:R-:W-:Y:S05]  /*5c80*/  BSYNC B1 ;  /* 0x0000000000017941 */ /* 0x000fea0003800000 */
.L_x_46:
        /* <DEDUP_REMOVED lines=12> */
.L_x_49:
[----:B------:R-:W-:Y:S05]  /*5d50*/  BSYNC B1 ;  /* 0x0000000000017941 */ /* 0x000fea0003800000 */
.L_x_48:
        /* <DEDUP_REMOVED lines=12> */
.L_x_51:
[----:B------:R-:W-:Y:S05]  /*5e20*/  BSYNC B1 ;  /* 0x0000000000017941 */ /* 0x000fea0003800000 */
.L_x_50:
        /* <DEDUP_REMOVED lines=12> */
.L_x_53:
[----:B------:R-:W-:Y:S05]  /*5ef0*/  BSYNC B1 ;  /* 0x0000000000017941 */ /* 0x000fea0003800000 */
.L_x_52:
        /* <DEDUP_REMOVED lines=12> */
.L_x_55:
[----:B------:R-:W-:Y:S05]  /*5fc0*/  BSYNC B1 ;  /* 0x0000000000017941 */ /* 0x000fea0003800000 */
.L_x_54:
        /* <DEDUP_REMOVED lines=12> */
.L_x_57:
[----:B------:R-:W-:Y:S05]  /*6090*/  BSYNC B1 ;  /* 0x0000000000017941 */ /* 0x000fea0003800000 */
.L_x_56:
        /* <DEDUP_REMOVED lines=12> */
.L_x_59:
[----:B------:R-:W-:Y:S05]  /*6160*/  BSYNC B1 ;  /* 0x0000000000017941 */ /* 0x000fea0003800000 */
.L_x_58:
        /* <DEDUP_REMOVED lines=12> */
.L_x_61:
[----:B------:R-:W-:Y:S05]  /*6230*/  BSYNC B1 ;  /* 0x0000000000017941 */ /* 0x000fea0003800000 */
.L_x_60:
        /* <DEDUP_REMOVED lines=12> */
.L_x_63:
[----:B------:R-:W-:Y:S05]  /*6300*/  BSYNC B1 ;  /* 0x0000000000017941 */ /* 0x000fea0003800000 */
.L_x_62:
        /* <DEDUP_REMOVED lines=12> */
.L_x_65:
[----:B------:R-:W-:Y:S05]  /*63d0*/  BSYNC B1 ;  /* 0x0000000000017941 */ /* 0x000fea0003800000 */
.L_x_64:
        /* <DEDUP_REMOVED lines=12> */
.L_x_67:
[----:B------:R-:W-:Y:S05]  /*64a0*/  BSYNC B1 ;  /* 0x0000000000017941 */ /* 0x000fea0003800000 */
.L_x_66:
        /* <DEDUP_REMOVED lines=12> */
.L_x_69:
[----:B------:R-:W-:Y:S05]  /*6570*/  BSYNC B1 ;  /* 0x0000000000017941 */ /* 0x000fea0003800000 */
.L_x_68:
        /* <DEDUP_REMOVED lines=12> */
.L_x_71:
[----:B------:R-:W-:Y:S05]  /*6640*/  BSYNC B1 ;  /* 0x0000000000017941 */ /* 0x000fea0003800000 */
.L_x_70:
        /* <DEDUP_REMOVED lines=12> */
.L_x_73:
[----:B------:R-:W-:Y:S05]  /*6710*/  BSYNC B1 ;  /* 0x0000000000017941 */ /* 0x000fea0003800000 */
.L_x_72:
        /* <DEDUP_REMOVED lines=12> */
.L_x_75:
[----:B------:R-:W-:Y:S05]  /*67e0*/  BSYNC B1 ;  /* 0x0000000000017941 */ /* 0x000fea0003800000 */
.L_x_74:
        /* <DEDUP_REMOVED lines=12> */
.L_x_77:
[----:B------:R-:W-:Y:S05]  /*68b0*/  BSYNC B1 ;  /* 0x0000000000017941 */ /* 0x000fea0003800000 */
.L_x_76:
        /* <DEDUP_REMOVED lines=12> */
.L_x_79:
[----:B------:R-:W-:Y:S05]  /*6980*/  BSYNC B1 ;  /* 0x0000000000017941 */ /* 0x000fea0003800000 */
.L_x_78:
        /* <DEDUP_REMOVED lines=12> */
.L_x_81:
[----:B------:R-:W-:Y:S05]  /*6a50*/  BSYNC B1 ;  /* 0x0000000000017941 */ /* 0x000fea0003800000 */
.L_x_80:
        /* <DEDUP_REMOVED lines=12> */
.L_x_83:
[----:B------:R-:W-:Y:S05]  /*6b20*/  BSYNC B1 ;  /* 0x0000000000017941 */ /* 0x000fea0003800000 */
.L_x_82:
        /* <DEDUP_REMOVED lines=12> */
.L_x_85:
[----:B------:R-:W-:Y:S05]  /*6bf0*/  BSYNC B1 ;  /* 0x0000000000017941 */ /* 0x000fea0003800000 */
.L_x_84:
        /* <DEDUP_REMOVED lines=12> */
.L_x_87:
[----:B------:R-:W-:Y:S05]  /*6cc0*/  BSYNC B1 ;  /* 0x0000000000017941 */ /* 0x000fea0003800000 */
.L_x_86:
        /* <DEDUP_REMOVED lines=12> */
.L_x_89:
[----:B------:R-:W-:Y:S05]  /*6d90*/  BSYNC B1 ;  /* 0x0000000000017941 */ /* 0x000fea0003800000 */
.L_x_88:
        /* <DEDUP_REMOVED lines=12> */
.L_x_91:
[----:B------:R-:W-:Y:S05]  /*6e60*/  BSYNC B1 ;  /* 0x0000000000017941 */ /* 0x000fea0003800000 */
.L_x_90:
        /* <DEDUP_REMOVED lines=12> */
.L_x_93:
[----:B------:R-:W-:Y:S05]  /*6f30*/  BSYNC B1 ;  /* 0x0000000000017941 */ /* 0x000fea0003800000 */
.L_x_92:
        /* <DEDUP_REMOVED lines=12> */
.L_x_95:
[----:B------:R-:W-:Y:S05]  /*7000*/  BSYNC B1 ;  /* 0x0000000000017941 */ /* 0x000fea0003800000 */
.L_x_94:
        /* <DEDUP_REMOVED lines=12> */
.L_x_97:
[----:B------:R-:W-:Y:S05]  /*70d0*/  BSYNC B1 ;  /* 0x0000000000017941 */ /* 0x000fea0003800000 */
.L_x_96:
        /* <DEDUP_REMOVED lines=12> */
.L_x_99:
[----:B------:R-:W-:Y:S05]  /*71a0*/  BSYNC B1 ;  /* 0x0000000000017941 */ /* 0x000fea0003800000 */
.L_x_98:
        /* <DEDUP_REMOVED lines=12> */
.L_x_101:
[----:B------:R-:W-:Y:S05]  /*7270*/  BSYNC B1 ;  /* 0x0000000000017941 */ /* 0x000fea0003800000 */
.L_x_100:
        /* <DEDUP_REMOVED lines=12> */
.L_x_103:
[----:B------:R-:W-:Y:S05]  /*7340*/  BSYNC B1 ;  /* 0x0000000000017941 */ /* 0x000fea0003800000 */
.L_x_102:
        /* <DEDUP_REMOVED lines=12> */
.L_x_105:
[----:B------:R-:W-:Y:S05]  /*7410*/  BSYNC B1 ;  /* 0x0000000000017941 */ /* 0x000fea0003800000 */
.L_x_104:
        /* <DEDUP_REMOVED lines=12> */
.L_x_107:
[----:B------:R-:W-:Y:S05]  /*74e0*/  BSYNC B1 ;  /* 0x0000000000017941 */ /* 0x000fea0003800000 */
.L_x_106:
        /* <DEDUP_REMOVED lines=12> */
.L_x_109:
[----:B------:R-:W-:Y:S05]  /*75b0*/  BSYNC B1 ;  /* 0x0000000000017941 */ /* 0x000fea0003800000 */
.L_x_108:
        /* <DEDUP_REMOVED lines=12> */
.L_x_111:
[----:B------:R-:W-:Y:S05]  /*7680*/  BSYNC B1 ;  /* 0x0000000000017941 */ /* 0x000fea0003800000 */
.L_x_110:
        /* <DEDUP_REMOVED lines=12> */
.L_x_113:
[----:B------:R-:W-:Y:S05]  /*7750*/  BSYNC B1 ;  /* 0x0000000000017941 */ /* 0x000fea0003800000 */
.L_x_112:
        /* <DEDUP_REMOVED lines=12> */
.L_x_115:
[----:B------:R-:W-:Y:S05]  /*7820*/  BSYNC B1 ;  /* 0x0000000000017941 */ /* 0x000fea0003800000 */
.L_x_114:
        /* <DEDUP_REMOVED lines=12> */
.L_x_117:
[----:B------:R-:W-:Y:S05]  /*78f0*/  BSYNC B1 ;  /* 0x0000000000017941 */ /* 0x000fea0003800000 */
.L_x_116:
        /* <DEDUP_REMOVED lines=12> */
.L_x_119:
[----:B------:R-:W-:Y:S05]  /*79c0*/  BSYNC B1 ;  /* 0x0000000000017941 */ /* 0x000fea0003800000 */
.L_x_118:
        /* <DEDUP_REMOVED lines=12> */
.L_x_121:
[----:B------:R-:W-:Y:S05]  /*7a90*/  BSYNC B1 ;  /* 0x0000000000017941 */ /* 0x000fea0003800000 */
.L_x_120:
        /* <DEDUP_REMOVED lines=12> */
.L_x_123:
[----:B------:R-:W-:Y:S05]  /*7b60*/  BSYNC B1 ;  /* 0x0000000000017941 */ /* 0x000fea0003800000 */
.L_x_122:
        /* <DEDUP_REMOVED lines=12> */
.L_x_125:
[----:B------:R-:W-:Y:S05]  /*7c30*/  BSYNC B1 ;  /* 0x0000000000017941 */ /* 0x000fea0003800000 */
.L_x_124:
        /* <DEDUP_REMOVED lines=12> */
.L_x_127:
[----:B------:R-:W-:Y:S05]  /*7d00*/  BSYNC B1 ;  /* 0x0000000000017941 */ /* 0x000fea0003800000 */
.L_x_126:
        /* <DEDUP_REMOVED lines=12> */
.L_x_129:
[----:B------:R-:W-:Y:S05]  /*7dd0*/  BSYNC B1 ;  /* 0x0000000000017941 */ /* 0x000fea0003800000 */
.L_x_128:
        /* <DEDUP_REMOVED lines=12> */
.L_x_131:
[----:B------:R-:W-:Y:S05]  /*7ea0*/  BSYNC B1 ;  /* 0x0000000000017941 */ /* 0x000fea0003800000 */
.L_x_130:
        /* <DEDUP_REMOVED lines=12> */
.L_x_133:
[----:B------:R-:W-:Y:S05]  /*7f70*/  BSYNC B1 ;  /* 0x0000000000017941 */ /* 0x000fea0003800000 */
.L_x_132:
        /* <DEDUP_REMOVED lines=12> */
.L_x_135:
[----:B------:R-:W-:Y:S05]  /*8040*/  BSYNC B1 ;  /* 0x0000000000017941 */ /* 0x000fea0003800000 */
.L_x_134:
        /* <DEDUP_REMOVED lines=12> */
.L_x_137:
[----:B------:R-:W-:Y:S05]  /*8110*/  BSYNC B1 ;  /* 0x0000000000017941 */ /* 0x000fea0003800000 */
.L_x_136:
        /* <DEDUP_REMOVED lines=12> */
.L_x_139:
[----:B------:R-:W-:Y:S05]  /*81e0*/  BSYNC B1 ;  /* 0x0000000000017941 */ /* 0x000fea0003800000 */
.L_x_138:
        /* <DEDUP_REMOVED lines=12> */
.L_x_141:
[----:B------:R-:W-:Y:S05]  /*82b0*/  BSYNC B1 ;  /* 0x0000000000017941 */ /* 0x000fea0003800000 */
.L_x_140:
        /* <DEDUP_REMOVED lines=12> */
.L_x_143:
[----:B------:R-:W-:Y:S05]  /*8380*/  BSYNC B1 ;  /* 0x0000000000017941 */ /* 0x000fea0003800000 */
.L_x_142:
        /* <DEDUP_REMOVED lines=12> */
.L_x_145:
[----:B------:R-:W-:Y:S05]  /*8450*/  BSYNC B1 ;  /* 0x0000000000017941 */ /* 0x000fea0003800000 */
.L_x_144:
        /* <DEDUP_REMOVED lines=12> */
.L_x_147:
[----:B------:R-:W-:Y:S05]  /*8520*/  BSYNC B1 ;  /* 0x0000000000017941 */ /* 0x000fea0003800000 */
.L_x_146:
        /* <DEDUP_REMOVED lines=12> */
.L_x_149:
[----:B------:R-:W-:Y:S05]  /*85f0*/  BSYNC B1 ;  /* 0x0000000000017941 */ /* 0x000fea0003800000 */
.L_x_148:
        /* <DEDUP_REMOVED lines=12> */
.L_x_151:
[----:B------:R-:W-:Y:S05]  /*86c0*/  BSYNC B1 ;  /* 0x0000000000017941 */ /* 0x000fea0003800000 */
.L_x_150:
        /* <DEDUP_REMOVED lines=12> */
.L_x_153:
[----:B------:R-:W-:Y:S05]  /*8790*/  BSYNC B1 ;  /* 0x0000000000017941 */ /* 0x000fea0003800000 */
.L_x_152:
        /* <DEDUP_REMOVED lines=12> */
.L_x_155:
[----:B------:R-:W-:Y:S05]  /*8860*/  BSYNC B1 ;  /* 0x0000000000017941 */ /* 0x000fea0003800000 */
.L_x_154:
        /* <DEDUP_REMOVED lines=12> */
.L_x_157:
[----:B------:R-:W-:Y:S05]  /*8930*/  BSYNC B1 ;  /* 0x0000000000017941 */ /* 0x000fea0003800000 */
.L_x_156:
[----:B-----5:R-:W-:Y:S01]  /*8940*/  LOP3.LUT R44, R44, 0xff, RZ, 0xc0, !PT ;  /* 0x000000ff2c2c7812 */ /* 0x020fe200078ec0ff */
[----:B------:R-:W-:Y:S01]  /*8950*/  BSSY B1, `(.L_x_158) ;  /* 0x000000b000017945 */ /* 0x000fe20003800000 */
[----:B------:R-:W-:Y:S02]  /*8960*/  ISETP.LT.OR P2, PT, R41, 0x79, !P1 ;  /* 0x000000792900780c */ /* 0x000fe40004f41670 */
[----:B------:R-:W-:Y:S02]  /*8970*/  F2FP.F16.E5M2.UNPACK_B R44, R44 ;  /* 0x0000002cff2c723e */ /* 0x000fe400020004ff */
[----:B0-2---:R-:W-:-:S03]  /*8980*/  PRMT R32, RZ, 0x7610, R32 ;  /* 0x00007610ff207816 */ /* 0x005fc60000000020 */
[----:B------:R-:W-:-:S05]  /*8990*/  HADD2.F32 R44, -RZ, R44.H0_H0 ;  /* 0x2000002cff2c7230 */ /* 0x000fca0000004100 */
[----:B------:R-:W-:-:S04]  /*89a0*/  FMUL R44, R44, UR21 ;  /* 0x000000152c2c7c20 */ /* 0x000fc80008400000 */
[----:B------:R-:W-:-:S05]  /*89b0*/  FFMA R44, R165, UR20, R44 ;  /* 0x00000014a52c7c23 */ /* 0x000fca000800002c */
[----:B------:R-:W-:-:S05]  /*89c0*/  F2FP.SATFINITE.E5M2.F32.PACK_AB_MERGE_C R33, RZ, R44, RZ ;  /* 0x0000002cff21723e */ /* 0x000fca00048060ff */
[----:B------:R0:W-:Y:S01]  /*89d0*/  @!P0 STG.E.U8 desc[UR16][R24.64+0x79], R33 ;  /* 0x0000792118008986 */ /* 0x0001e2000c101110 */
[----:B------:R-:W-:Y:S05]  /*89e0*/  @P2 BRA `(.L_x_159) ;  /* 0x0000000000042947 */ /* 0x000fea0003800000 */
[----:B------:R2:W5:Y:S02]  /*89f0*/  LDG.E.U8 R32, desc[UR16][R34.64+0x78] ;  /* 0x0000781022207981 */ /* 0x000564000c1e1100 */
.L_x_159:
[----:B------:R-:W-:Y:S05]  /*8a00*/  BSYNC B1 ;  /* 0x0000000000017941 */ /* 0x000fea0003800000 */
.L_x_158:
[----:B-----5:R-:W-:Y:S01]  /*8a10*/  LOP3.LUT R32, R32, 0xff, RZ, 0xc0, !PT ;  /* 0x000000ff20207812 */ /* 0x020fe200078ec0ff */
[----:B------:R-:W-:Y:S01]  /*8a20*/  BSSY B1, `(.L_x_160) ;  /* 0x000000b000017945 */ /* 0x000fe20003800000 */
[----:B------:R-:W-:Y:S02]  /*8a30*/  ISETP.LT.OR P1, PT, R41, 0x7a, !P1 ;  /* 0x0000007a2900780c */ /* 0x000fe40004f21670 */
[----:B------:R-:W-:Y:S02]  /*8a40*/  F2FP.F16.E5M2.UNPACK_B R32, R32 ;  /* 0x00000020ff20723e */ /* 0x000fe400020004ff */
[----:B01----:R-:W-:-:S03]  /*8a50*/  PRMT R24, RZ, 0x7610, R24 ;  /* 0x00007610ff187816 */ /* 0x003fc60000000018 */
[----:B------:R-:W-:-:S05]  /*8a60*/  HADD2.F32 R32, -RZ, R32.H0_H0 ;  /* 0x20000020ff207230 */ /* 0x000fca0000004100 */
[----:B------:R-:W-:-:S04]  /*8a70*/  FMUL R25, R32, UR21 ;  /* 0x0000001520197c20 */ /* 0x000fc80008400000 */
[----:B------:R-:W-:-:S05]  /*8a80*/  FFMA R25, R164, UR20, R25 ;  /* 0x00000014a4197c23 */ /* 0x000fca0008000019 */
[----:B------:R-:W-:-:S05]  /*8a90*/  F2FP.SATFINITE.E5M2.F32.PACK_AB_MERGE_C R25, RZ, R25, RZ ;  /* 0x00000019ff19723e */ /* 0x000fca00048060ff */
[----:B------:R0:W-:Y:S01]  /*8aa0*/  @!P2 STG.E.U8 desc[UR16][R26.64+0x78], R25 ;  /* 0x000078191a00a986 */ /* 0x0001e2000c101110 */
[----:B------:R-:W-:Y:S05]  /*8ab0*/  @P1 BRA `(.L_x_161) ;  /* 0x0000000000041947 */ /* 0x000fea0003800000 */
[----:B------:R1:W5:Y:S02]  /*8ac0*/  LDG.E.U8 R24, desc[UR16][R34.64+0x79] ;  /* 0x0000791022187981 */ /* 0x000364000c1e1100 */
.L_x_161:
[----:B------:R-:W-:Y:S05]  /*8ad0*/  BSYNC B1 ;  /* 0x0000000000017941 */ /* 0x000fea0003800000 */
.L_x_160:
[----:B-----5:R-:W-:Y:S01]  /*8ae0*/  LOP3.LUT R24, R24, 0xff, RZ, 0xc0, !PT ;  /* 0x000000ff18187812 */ /* 0x020fe200078ec0ff */
[----:B------:R-:W-:Y:S01]  /*8af0*/  BSSY B1, `(.L_x_162) ;  /* 0x0000013000017945 */ /* 0x000fe20003800000 */
[----:B------:R-:W-:Y:S02]  /*8b00*/  IADD3 R33, P0, R43, 0x80, RZ ;  /* 0x000000802b217810 */ /* 0x000fe40007f1e0ff */
[----:B------:R-:W-:-:S03]  /*8b10*/  F2FP.F16.E5M2.UNPACK_B R24, R24 ;  /* 0x00000018ff18723e */ /* 0x000fc600020004ff */
[----:B0-----:R-:W-:Y:S01]  /*8b20*/  IMAD.X R25, RZ, RZ, R39, P0 ;  /* 0x000000ffff197224 */ /* 0x001fe200000e0627 */
[----:B------:R-:W-:Y:S01]  /*8b30*/  ISETP.GE.AND P0, PT, R42, 0x81, PT ;  /* 0x000000812a00780c */ /* 0x000fe20003f06270 */
[----:B------:R-:W-:Y:S02]  /*8b40*/  HADD2.F32 R24, -RZ, R24.H0_H0 ;  /* 0x20000018ff187230 */ /* 0x000fe40000004100 */
[----:B-12-4-:R-:W-:Y:S01]  /*8b50*/  IMAD R34, R25, UR6, RZ ;  /* 0x0000000619227c24 */ /* 0x016fe2000f8e02ff */
        /* <DEDUP_REMOVED lines=12> */
.L_x_163:
[----:B------:R-:W-:Y:S05]  /*8c20*/  BSYNC B1 ;  /* 0x0000000000017941 */ /* 0x000fea0003800000 */
.L_x_162:
[----:B-----5:R-:W-:Y:S01]  /*8c30*/  LOP3.LUT R32, R32, 0xff, RZ, 0xc0, !PT ;  /* 0x000000ff20207812 */ /* 0x020fe200078ec0ff */
[----:B------:R-:W-:Y:S01]  /*8c40*/  BSSY B1, `(.L_x_164) ;  /* 0x000000b000017945 */ /* 0x000fe20003800000 */
[----:B------:R-:W-:Y:S02]  /*8c50*/  ISETP.LT.OR P2, PT, R41, 0x2, !P0 ;  /* 0x000000022900780c */ /* 0x000fe40004741670 */
[----:B------:R-:W-:Y:S02]  /*8c60*/  F2FP.F16.E5M2.UNPACK_B R32, R32 ;  /* 0x00000020ff20723e */ /* 0x000fe400020004ff */
[----:B0-----:R-:W-:-:S03]  /*8c70*/  PRMT R26, RZ, 0x7610, R26 ;  /* 0x00007610ff1a7816 */ /* 0x001fc6000000001a */
[----:B------:R-:W-:-:S05]  /*8c80*/  HADD2.F32 R32, -RZ, R32.H0_H0 ;  /* 0x20000020ff207230 */ /* 0x000fca0000004100 */
[----:B------:R-:W-:-:S04]  /*8c90*/  FMUL R27, R32, UR21 ;  /* 0x00000015201b7c20 */ /* 0x000fc80008400000 */
[----:B------:R-:W-:-:S05]  /*8ca0*/  FFMA R27, R162, UR20, R27 ;  /* 0x00000014a21b7c23 */ /* 0x000fca000800001b */
[----:B------:R-:W-:-:S05]  /*8cb0*/  F2FP.SATFINITE.E5M2.F32.PACK_AB_MERGE_C R27, RZ, R27, RZ ;  /* 0x0000001bff1b723e */ /* 0x000fca00048060ff */
[----:B------:R0:W-:Y:S01]  /*8cc0*/  @!P3 STG.E.U8 desc[UR16][R28.64], R27 ;  /* 0x0000001b1c00b986 */ /* 0x0001e2000c101110 */
[----:B------:R-:W-:Y:S05]  /*8cd0*/  @P2 BRA `(.L_x_165) ;  /* 0x0000000000042947 */ /* 0x000fea0003800000 */
[----:B------:R2:W5:Y:S02]  /*8ce0*/  LDG.E.U8 R26, desc[UR16][R24.64+0x1] ;  /* 0x00000110181a7981 */ /* 0x000564000c1e1100 */
.L_x_165:
[----:B------:R-:W-:Y:S05]  /*8cf0*/  BSYNC B1 ;  /* 0x0000000000017941 */ /* 0x000fea0003800000 */
.L_x_164:
[----:B-----5:R-:W-:Y:S01]  /*8d00*/  LOP3.LUT R26, R26, 0xff, RZ, 0xc0, !PT ;  /* 0x000000ff1a1a7812 */ /* 0x020fe200078ec0ff */
[----:B------:R-:W-:Y:S01]  /*8d10*/  BSSY B1, `(.L_x_166) ;  /* 0x0000013000017945 */ /* 0x000fe20003800000 */
[----:B------:R-:W-:Y:S02]  /*8d20*/  IADD3 R43, P1, R43, 0x88, RZ ;  /* 0x000000882b2b7810 */ /* 0x000fe40007f3e0ff */
[----:B------:R-:W-:Y:S02]  /*8d30*/  F2FP.F16.E5M2.UNPACK_B R26, R26 ;  /* 0x0000001aff1a723e */ /* 0x000fe400020004ff */
[----:B------:R-:W-:Y:S01]  /*8d40*/  PRMT R32, RZ, 0x7610, R32 ;  /* 0x00007610ff207816 */ /* 0x000fe20000000020 */
[----:B------:R-:W-:Y:S01]  /*8d50*/  IMAD.X R38, RZ, RZ, R39, P1 ;  /* 0x000000ffff267224 */ /* 0x000fe200008e0627 */
[----:B------:R-:W-:Y:S01]  /*8d60*/  ISETP.GE.AND P1, PT, R42, 0x89, PT ;  /* 0x000000892a00780c */ /* 0x000fe20003f26270 */
[----:B------:R-:W-:Y:S02]  /*8d70*/  HADD2.F32 R26, -RZ, R26.H0_H0 ;  /* 0x2000001aff1a7230 */ /* 0x000fe40000004100 */
[----:B------:R-:W-:Y:S01]  /*8d80*/  IMAD R38, R38, UR6, RZ ;  /* 0x0000000626267c24 */ /* 0x000fe2000f8e02ff */
[----:B------:R-:W-:Y:S01]  /*8d90*/  ISETP.LT.OR P5, PT, R41, 0x1, !P1 ;  /* 0x000000012900780c */ /* 0x000fe20004fa1670 */
[----:B------:R-:W-:-:S04]  /*8da0*/  IMAD.WIDE.U32 R36, R43, UR6, R36 ;  /* 0x000000062b247c25 */ /* 0x000fc8000f8e0024 */
[----:B------:R-:W-:Y:S01]  /*8db0*/  FMUL R26, R26, UR21 ;  /* 0x000000151a1a7c20 */ /* 0x000fe20008400000 */
[----:B------:R-:W-:-:S03]  /*8dc0*/  IMAD R43, R43, UR7, R38 ;  /* 0x000000072b2b7c24 */ /* 0x000fc6000f8e0226 */
[----:B------:R-:W-:Y:S01]  /*8dd0*/  FFMA R161, R161, UR20, R26 ;  /* 0x00000014a1a17c23 */ /* 0x000fe2000800001a */
[----:B------:R-:W-:-:S04]  /*8de0*/  IADD3 R26, P3, R36, UR8, RZ ;  /* 0x00000008241a7c10 */ /* 0x000fc8000ff7e0ff */
[----:B------:R-:W-:Y:S02]  /*8df0*/  F2FP.SATFINITE.E5M2.F32.PACK_AB_MERGE_C R161, RZ, R161, RZ ;  /* 0x000000a1ffa1723e */ /* 0x000fe400048060ff */
[----:B0-----:R-:W-:-:S03]  /*8e00*/  IADD3.X R27, R37, UR9, R43, P3, !PT ;  /* 0x00000009251b7c10 */ /* 0x001fc60009ffe42b */
[----:B------:R0:W-:Y:S01]  /*8e10*/  @!P2 STG.E.U8 desc[UR16][R28.64+0x1], R161 ;  /* 0x000001a11c00a986 */ /* 0x0001e2000c101110 */
[----:B------:R-:W-:Y:S05]  /*8e20*/  @P5 BRA `(.L_x_167) ;  /* 0x0000000000045947 */ /* 0x000fea0003800000 */
[----:B------:R4:W5:Y:S02]  /*8e30*/  LDG.E.U8 R32, desc[UR16][R26.64] ;  /* 0x000000101a207981 */ /* 0x000964000c1e1100 */
.L_x_167:
[----:B------:R-:W-:Y:S05]  /*8e40*/  BSYNC B1 ;  /* 0x0000000000017941 */ /* 0x000fea0003800000 */
.L_x_166:
        /* <DEDUP_REMOVED lines=12> */
.L_x_169:
[----:B------:R-:W-:Y:S05]  /*8f10*/  BSYNC B1 ;  /* 0x0000000000017941 */ /* 0x000fea0003800000 */
.L_x_168:
        /* <DEDUP_REMOVED lines=12> */
.L_x_171:
[----:B------:R-:W-:Y:S05]  /*8fe0*/  BSYNC B1 ;  /* 0x0000000000017941 */ /* 0x000fea0003800000 */
.L_x_170:
        /* <DEDUP_REMOVED lines=12> */
.L_x_173:
[----:B------:R-:W-:Y:S05]  /*90b0*/  BSYNC B1 ;  /* 0x0000000000017941 */ /* 0x000fea0003800000 */
.L_x_172:
        /* <DEDUP_REMOVED lines=12> */
.L_x_175:
[----:B------:R-:W-:Y:S05]  /*9180*/  BSYNC B1 ;  /* 0x0000000000017941 */ /* 0x000fea0003800000 */
.L_x_174:
        /* <DEDUP_REMOVED lines=12> */
.L_x_177:
[----:B------:R-:W-:Y:S05]  /*9250*/  BSYNC B1 ;  /* 0x0000000000017941 */ /* 0x000fea0003800000 */
.L_x_176:
        /* <DEDUP_REMOVED lines=12> */
.L_x_179:
[----:B------:R-:W-:Y:S05]  /*9320*/  BSYNC B1 ;  /* 0x0000000000017941 */ /* 0x000fea0003800000 */
.L_x_178:
        /* <DEDUP_REMOVED lines=12> */
.L_x_181:
[----:B------:R-:W-:Y:S05]  /*93f0*/  BSYNC B1 ;  /* 0x0000000000017941 */ /* 0x000fea0003800000 */
.L_x_180:
        /* <DEDUP_REMOVED lines=12> */
.L_x_183:
[----:B------:R-:W-:Y:S05]  /*94c0*/  BSYNC B1 ;  /* 0x0000000000017941 */ /* 0x000fea0003800000 */
.L_x_182:
        /* <DEDUP_REMOVED lines=12> */
.L_x_185:
[----:B------:R-:W-:Y:S05]  /*9590*/  BSYNC B1 ;  /* 0x0000000000017941 */ /* 0x000fea0003800000 */
.L_x_184:
[----:B-----5:R-:W-:Y:S01]  /*95a0*/  LOP3.LUT R32, R32, 0xff, RZ, 0xc0, !PT ;  /* 0x000000ff20207812 */ /* 0x020fe200078ec0ff */
[----:B------:R-:W-:Y:S01]  /*95b0*/  BSSY B1, `(.L_x_186) ;  /* 0x000000b000017945 */ /* 0x000fe20003800000 */
[----:B------:R-:W-:Y:S02]  /*95c0*/  ISETP.LT.OR P3, PT, R41, 0x19, !P0 ;  /* 0x000000192900780c */ /* 0x000fe40004761670 */
[----:B------:R-:W-:-:S05]  /*95d0*/  F2FP.F16.E5M2.UNPACK_B R32, R32 ;  /* 0x00000020ff20723e */ /* 0x000fca00020004ff */
[----:B------:R-:W-:-:S05]  /*95e0*/  HADD2.F32 R32, -RZ, R32.H0_H0 ;  /* 0x20000020ff207230 */ /* 0x000fca0000004100 */
[----:B------:R-:W-:-:S04]  /*95f0*/  FMUL R32, R32, UR21 ;  /* 0x0000001520207c20 */ /* 0x000fc80008400000 */
[----:B------:R-:W-:Y:S01]  /*9600*/  FFMA R32, R23, UR20, R32 ;  /* 0x0000001417207c23 */ /* 0x000fe20008000020 */
[----:B------:R-:W-:-:S04]  /*9610*/  PRMT R23, RZ, 0x7610, R23 ;  /* 0x00007610ff177816 */ /* 0x000fc80000000017 */
[----:B0-----:R-:W-:-:S05]  /*9620*/  F2FP.SATFINITE.E5M2.F32.PACK_AB_MERGE_C R33, RZ, R32, RZ ;  /* 0x00000020ff21723e */ /* 0x001fca00048060ff */
[----:B------:R0:W-:Y:S01]  /*9630*/  @!P2 STG.E.U8 desc[UR16][R30.64+0x11], R33 ;  /* 0x000011211e00a986 */ /* 0x0001e2000c101110 */
[----:B------:R-:W-:Y:S05]  /*9640*/  @P3 BRA `(.L_x_187) ;  /* 0x0000000000043947 */ /* 0x000fea0003800000 */
[----:B------:R0:W5:Y:S02]  /*9650*/  LDG.E.U8 R23, desc[UR16][R24.64+0x18] ;  /* 0x0000181018177981 */ /* 0x000164000c1e1100 */
.L_x_187:
[----:B------:R-:W-:Y:S05]  /*9660*/  BSYNC B1 ;  /* 0x0000000000017941 */ /* 0x000fea0003800000 */
.L_x_186:
        /* <DEDUP_REMOVED lines=8> */
[----:B------:R-:W-:-:S05]  /*96f0*/  F2FP.SATFINITE.E5M2.F32.PACK_AB_MERGE_C R23, RZ, R23, RZ ;  /* 0x00000017ff17723e */ /* 0x000fca00048060ff */
[----:B------:R0:W-:Y:S01]  /*9700*/  @!P3 STG.E.U8 desc[UR16][R28.64+0x18], R23 ;  /* 0x000018171c00b986 */ /* 0x0001e2000c101110 */
[----:B------:R-:W-:Y:S05]  /*9710*/  @P2 BRA `(.L_x_189) ;  /* 0x0000000000042947 */ /* 0x000fea0003800000 */
[----:B------:R0:W5:Y:S02]  /*9720*/  LDG.E.U8 R22, desc[UR16][R24.64+0x19] ;  /* 0x0000191018167981 */ /* 0x000164000c1e1100 */
.L_x_189:
[----:B------:R-:W-:Y:S05]  /*9730*/  BSYNC B1 ;  /* 0x0000000000017941 */ /* 0x000fea0003800000 */
.L_x_188:
        /* <DEDUP_REMOVED lines=12> */
.L_x_191:
[----:B------:R-:W-:Y:S05]  /*9800*/  BSYNC B1 ;  /* 0x0000000000017941 */ /* 0x000fea0003800000 */
.L_x_190:
        /* <DEDUP_REMOVED lines=12> */
.L_x_193:
[----:B------:R-:W-:Y:S05]  /*98d0*/  BSYNC B1 ;  /* 0x0000000000017941 */ /* 0x000fea0003800000 */
.L_x_192:
        /* <DEDUP_REMOVED lines=12> */
.L_x_195:
[----:B------:R-:W-:Y:S05]  /*99a0*/  BSYNC B1 ;  /* 0x0000000000017941 */ /* 0x000fea0003800000 */
.L_x_194:
        /* <DEDUP_REMOVED lines=12> */
.L_x_197:
[----:B------:R-:W-:Y:S05]  /*9a70*/  BSYNC B1 ;  /* 0x0000000000017941 */ /* 0x000fea0003800000 */
.L_x_196:
        /* <DEDUP_REMOVED lines=12> */
.L_x_199:
[----:B------:R-:W-:Y:S05]  /*9b40*/  BSYNC B1 ;  /* 0x0000000000017941 */ /* 0x000fea0003800000 */
.L_x_198:
        /* <DEDUP_REMOVED lines=12> */
.L_x_201:
[----:B------:R-:W-:Y:S05]  /*9c10*/  BSYNC B1 ;  /* 0x0000000000017941 */ /* 0x000fea0003800000 */
.L_x_200:
        /* <DEDUP_REMOVED lines=12> */
.L_x_203:
[----:B------:R-:W-:Y:S05]  /*9ce0*/  BSYNC B1 ;  /* 0x0000000000017941 */ /* 0x000fea0003800000 */
.L_x_202:
        /* <DEDUP_REMOVED lines=12> */
.L_x_205:
[----:B------:R-:W-:Y:S05]  /*9db0*/  BSYNC B1 ;  /* 0x0000000000017941 */ /* 0x000fea0003800000 */
.L_x_204:
        /* <DEDUP_REMOVED lines=12> */
.L_x_207:
[----:B------:R-:W-:Y:S05]  /*9e80*/  BSYNC B1 ;  /* 0x0000000000017941 */ /* 0x000fea0003800000 */
.L_x_206:
        /* <DEDUP_REMOVED lines=12> */
.L_x_209:
[----:B------:R-:W-:Y:S05]  /*9f50*/  BSYNC B1 ;  /* 0x0000000000017941 */ /* 0x000fea0003800000 */
.L_x_208:
        /* <DEDUP_REMOVED lines=12> */
.L_x_211:
[----:B------:R-:W-:Y:S05]  /*a020*/  BSYNC B1 ;  /* 0x0000000000017941 */ /* 0x000fea0003800000 */
.L_x_210:
        /* <DEDUP_REMOVED lines=12> */
.L_x_213:
[----:B------:R-:W-:Y:S05]  /*a0f0*/  BSYNC B1 ;  /* 0x0000000000017941 */ /* 0x000fea0003800000 */
.L_x_212:
        /* <DEDUP_REMOVED lines=12> */
.L_x_215:
[----:B------:R-:W-:Y:S05]  /*a1c0*/  BSYNC B1 ;  /* 0x0000000000017941 */ /* 0x000fea0003800000 */
.L_x_214:
        /* <DEDUP_REMOVED lines=12> */
.L_x_217:
[----:B------:R-:W-:Y:S05]  /*a290*/  BSYNC B1 ;  /* 0x0000000000017941 */ /* 0x000fea0003800000 */
.L_x_216:
        /* <DEDUP_REMOVED lines=12> */
.L_x_219:
[----:B------:R-:W-:Y:S05]  /*a360*/  BSYNC B1 ;  /* 0x0000000000017941 */ /* 0x000fea0003800000 */
.L_x_218:
        /* <DEDUP_REMOVED lines=12> */
.L_x_221:
[----:B------:R-:W-:Y:S05]  /*a430*/  BSYNC B1 ;  /* 0x0000000000017941 */ /* 0x000fea0003800000 */
.L_x_220:
        /* <DEDUP_REMOVED lines=12> */
.L_x_223:
[----:B------:R-:W-:Y:S05]  /*a500*/  BSYNC B1 ;  /* 0x0000000000017941 */ /* 0x000fea0003800000 */
.L_x_222:
        /* <DEDUP_REMOVED lines=12> */
.L_x_225:
[----:B------:R-:W-:Y:S05]  /*a5d0*/  BSYNC B1 ;  /* 0x0000000000017941 */ /* 0x000fea0003800000 */
.L_x_224:
        /* <DEDUP_REMOVED lines=12> */
.L_x_227:
[----:B------:R-:W-:Y:S05]  /*a6a0*/  BSYNC B1 ;  /* 0x0000000000017941 */ /* 0x000fea0003800000 */
.L_x_226:
        /* <DEDUP_REMOVED lines=12> */
.L_x_229:
[----:B------:R-:W-:Y:S05]  /*a770*/  BSYNC B1 ;  /* 0x0000000000017941 */ /* 0x000fea0003800000 */
.L_x_228:
[----:B-----5:R-:W-:Y:S01]  /*a780*/  LOP3.LUT R2, R2, 0xff, RZ, 0xc0, !PT ;  /* 0x000000ff02027812 */ /* 0x020fe200078ec0ff */
[----:B------:R-:W-:Y:S01]  /*a790*/  BSSY B1, `(.L_x_230) ;  /* 0x000000b000017945 */ /* 0x000fe20003800000 */
[----:B------:R-:W-:Y:S02]  /*a7a0*/  ISETP.LT.OR P3, PT, R41, 0x41, !P1 ;  /* 0x000000412900780c */ /* 0x000fe40004f61670 */
[----:B------:R-:W-:-:S05]  /*a7b0*/  F2FP.F16.E5M2.UNPACK_B R2, R2 ;  /* 0x00000002ff02723e */ /* 0x000fca00020004ff */
[----:B------:R-:W-:-:S05]  /*a7c0*/  HADD2.F32 R2, -RZ, R2.H0_H0 ;  /* 0x20000002ff027230 */ /* 0x000fca0000004100 */
[----:B0-----:R-:W-:-:S04]  /*a7d0*/  FMUL R3, R2, UR21 ;  /* 0x0000001502037c20 */ /* 0x001fc80008400000 */
[----:B------:R-:W-:Y:S01]  /*a7e0*/  FFMA R3, R0, UR20, R3 ;  /* 0x0000001400037c23 */ /* 0x000fe20008000003 */
[----:B------:R-:W-:-:S04]  /*a7f0*/  PRMT R0, RZ, 0x7610, R0 ;  /* 0x00007610ff007816 */ /* 0x000fc80000000000 */
[----:B------:R-:W-:-:S05]  /*a800*/  F2FP.SATFINITE.E5M2.F32.PACK_AB_MERGE_C R3, RZ, R3, RZ ;  /* 0x00000003ff03723e */ /* 0x000fca00048060ff */
[----:B------:R0:W-:Y:S01]  /*a810*/  @!P2 STG.E.U8 desc[UR16][R28.64+0x41], R3 ;  /* 0x000041031c00a986 */ /* 0x0001e2000c101110 */
[----:B------:R-:W-:Y:S05]  /*a820*/  @P3 BRA `(.L_x_231) ;  /* 0x0000000000043947 */ /* 0x000fea0003800000 */
[----:B------:R0:W5:Y:S02]  /*a830*/  LDG.E.U8 R0, desc[UR16][R26.64+0x40] ;  /* 0x000040101a007981 */ /* 0x000164000c1e1100 */
.L_x_231:
[----:B------:R-:W-:Y:S05]  /*a840*/  BSYNC B1 ;  /* 0x0000000000017941 */ /* 0x000fea0003800000 */
.L_x_230:
[----:B------:R-:W2:Y:S01]  /*a850*/  LDL.LU R2, [R1] ;  /* 0x0000000001027983 */ /* 0x000ea20000300800 */
[----:B-----5:R-:W-:Y:S01]  /*a860*/  LOP3.LUT R0, R0, 0xff, RZ, 0xc0, !PT ;  /* 0x000000ff00007812 */ /* 0x020fe200078ec0ff */
[----:B------:R-:W-:Y:S01]  /*a870*/  BSSY B1, `(.L_x_232) ;  /* 0x000000b000017945 */ /* 0x000fe20003800000 */
[----:B------:R-:W-:Y:S02]  /*a880*/  ISETP.LT.OR P2, PT, R41, 0x42, !P1 ;  /* 0x000000422900780c */ /* 0x000fe40004f41670 */
[----:B------:R-:W-:-:S05]  /*a890*/  F2FP.F16.E5M2.UNPACK_B R0, R0 ;  /* 0x00000000ff00723e */ /* 0x000fca00020004ff */
[----:B------:R-:W-:-:S05]  /*a8a0*/  HADD2.F32 R0, -RZ, R0.H0_H0 ;  /* 0x20000000ff007230 */ /* 0x000fca0000004100 */
[----:B------:R-:W-:-:S04]  /*a8b0*/  FMUL R0, R0, UR21 ;  /* 0x0000001500007c20 */ /* 0x000fc80008400000 */
[----:B--2---:R-:W-:-:S05]  /*a8c0*/  FFMA R0, R2, UR20, R0 ;  /* 0x0000001402007c23 */ /* 0x004fca0008000000 */
[----:B0-----:R-:W-:Y:S02]  /*a8d0*/  F2FP.SATFINITE.E5M2.F32.PACK_AB_MERGE_C R3, RZ, R0, RZ ;  /* 0x00000000ff03723e */ /* 0x001fe400048060ff */
[----:B------:R-:W-:-:S03]  /*a8e0*/  PRMT R0, RZ, 0x7610, R0 ;  /* 0x00007610ff007816 */ /* 0x000fc60000000000 */
[----:B------:R0:W-:Y:S01]  /*a8f0*/  @!P3 STG.E.U8 desc[UR16][R30.64+0x40], R3 ;  /* 0x000040031e00b986 */ /* 0x0001e2000c101110 */
[----:B------:R-:W-:Y:S05]  /*a900*/  @P2 BRA `(.L_x_233) ;  /* 0x0000000000042947 */ /* 0x000fea0003800000 */
[----:B------:R2:W5:Y:S02]  /*a910*/  LDG.E.U8 R0, desc[UR16][R26.64+0x41] ;  /* 0x000041101a007981 */ /* 0x000564000c1e1100 */
.L_x_233:
[----:B------:R-:W-:Y:S05]  /*a920*/  BSYNC B1 ;  /* 0x0000000000017941 */ /* 0x000fea0003800000 */
.L_x_232:
[----:B------:R-:W3:Y:S01]  /*a930*/  LDL.LU R2, [R1+0x4] ;  /* 0x0000040001027983 */ /* 0x000ee20000300800 */
[----:B-----5:R-:W-:Y:S01]  /*a940*/  LOP3.LUT R0, R0, 0xff, RZ, 0xc0, !PT ;  /* 0x000000ff00007812 */ /* 0x020fe200078ec0ff */
[----:B------:R-:W-:Y:S01]  /*a950*/  BSSY B1, `(.L_x_234) ;  /* 0x000000b000017945 */ /* 0x000fe20003800000 */
[----:B------:R-:W-:Y:S02]  /*a960*/  ISETP.LT.OR P3, PT, R41, 0x49, !P0 ;  /* 0x000000492900780c */ /* 0x000fe40004761670 */
[----:B------:R-:W-:-:S05]  /*a970*/  F2FP.F16.E5M2.UNPACK_B R0, R0 ;  /* 0x00000000ff00723e */ /* 0x000fca00020004ff */
[----:B------:R-:W-:-:S05]  /*a980*/  HADD2.F32 R0, -RZ, R0.H0_H0 ;  /* 0x20000000ff007230 */ /* 0x000fca0000004100 */
[----:B------:R-:W-:-:S04]  /*a990*/  FMUL R0, R0, UR21 ;  /* 0x0000001500007c20 */ /* 0x000fc80008400000 */
[----:B---3--:R-:W-:-:S05]  /*a9a0*/  FFMA R0, R2, UR20, R0 ;  /* 0x0000001402007c23 */ /* 0x008fca0008000000 */
[----:B0-----:R-:W-:Y:S02]  /*a9b0*/  F2FP.SATFINITE.E5M2.F32.PACK_AB_MERGE_C R3, RZ, R0, RZ ;  /* 0x00000000ff03723e */ /* 0x001fe400048060ff */
[----:B------:R-:W-:-:S03]  /*a9c0*/  PRMT R0, RZ, 0x7610, R0 ;  /* 0x00007610ff007816 */ /* 0x000fc60000000000 */
[----:B------:R0:W-:Y:S01]  /*a9d0*/  @!P2 STG.E.U8 desc[UR16][R30.64+0x41], R3 ;  /* 0x000041031e00a986 */ /* 0x0001e2000c101110 */
[----:B------:R-:W-:Y:S05]  /*a9e0*/  @P3 BRA `(.L_x_235) ;  /* 0x0000000000043947 */ /* 0x000fea0003800000 */
[----:B------:R3:W5:Y:S02]  /*a9f0*/  LDG.E.U8 R0, desc[UR16][R24.64+0x48] ;  /* 0x0000481018007981 */ /* 0x000764000c1e1100 */
.L_x_235:
[----:B------:R-:W-:Y:S05]  /*aa00*/  BSYNC B1 ;  /* 0x0000000000017941 */ /* 0x000fea0003800000 */
.L_x_234:
[----:B------:R-:W2:Y:S01]  /*aa10*/  LDL.LU R2, [R1+0x8] ;  /* 0x0000080001027983 */ /* 0x000ea20000300800 */
        /* <DEDUP_REMOVED lines=12> */
.L_x_237:
[----:B------:R-:W-:Y:S05]  /*aae0*/  BSYNC B1 ;  /* 0x0000000000017941 */ /* 0x000fea0003800000 */
.L_x_236:
        /* <DEDUP_REMOVED lines=13> */
.L_x_239:
[----:B------:R-:W-:Y:S05]  /*abc0*/  BSYNC B1 ;  /* 0x0000000000017941 */ /* 0x000fea0003800000 */
.L_x_238:
        /* <DEDUP_REMOVED lines=13> */
.L_x_241:
[----:B------:R-:W-:Y:S05]  /*aca0*/  BSYNC B1 ;  /* 0x0000000000017941 */ /* 0x000fea0003800000 */
.L_x_240:
        /* <DEDUP_REMOVED lines=13> */
.L_x_243:
[----:B------:R-:W-:Y:S05]  /*ad80*/  BSYNC B1 ;  /* 0x0000000000017941 */ /* 0x000fea0003800000 */
.L_x_242:
        /* <DEDUP_REMOVED lines=13> */
.L_x_245:
[----:B------:R-:W-:Y:S05]  /*ae60*/  BSYNC B1 ;  /* 0x0000000000017941 */ /* 0x000fea0003800000 */
.L_x_244:
        /* <DEDUP_REMOVED lines=13> */
.L_x_247:
[----:B------:R-:W-:Y:S05]  /*af40*/  BSYNC B1 ;  /* 0x0000000000017941 */ /* 0x000fea0003800000 */
.L_x_246:
        /* <DEDUP_REMOVED lines=13> */
.L_x_249:
[----:B------:R-:W-:Y:S05]  /*b020*/  BSYNC B1 ;  /* 0x0000000000017941 */ /* 0x000fea0003800000 */
.L_x_248:
        /* <DEDUP_REMOVED lines=13> */
.L_x_251:
[----:B------:R-:W-:Y:S05]  /*b100*/  BSYNC B1 ;  /* 0x0000000000017941 */ /* 0x000fea0003800000 */
.L_x_250:
        /* <DEDUP_REMOVED lines=13> */
.L_x_253:
[----:B------:R-:W-:Y:S05]  /*b1e0*/  BSYNC B1 ;  /* 0x0000000000017941 */ /* 0x000fea0003800000 */
.L_x_252:
        /* <DEDUP_REMOVED lines=13> */
.L_x_255:
[----:B------:R-:W-:Y:S05]  /*b2c0*/  BSYNC B1 ;  /* 0x0000000000017941 */ /* 0x000fea0003800000 */
.L_x_254:
        /* <DEDUP_REMOVED lines=13> */
.L_x_257:
[----:B------:R-:W-:Y:S05]  /*b3a0*/  BSYNC B1 ;  /* 0x0000000000017941 */ /* 0x000fea0003800000 */
.L_x_256:
        /* <DEDUP_REMOVED lines=13> */
.L_x_259:
[----:B------:R-:W-:Y:S05]  /*b480*/  BSYNC B1 ;  /* 0x0000000000017941 */ /* 0x000fea0003800000 */
.L_x_258:
        /* <DEDUP_REMOVED lines=13> */
.L_x_261:
[----:B------:R-:W-:Y:S05]  /*b560*/  BSYNC B1 ;  /* 0x0000000000017941 */ /* 0x000fea0003800000 */
.L_x_260:
        /* <DEDUP_REMOVED lines=13> */
.L_x_263:
[----:B------:R-:W-:Y:S05]  /*b640*/  BSYNC B1 ;  /* 0x0000000000017941 */ /* 0x000fea0003800000 */
.L_x_262:
        /* <DEDUP_REMOVED lines=13> */
.L_x_265:
[----:B------:R-:W-:Y:S05]  /*b720*/  BSYNC B1 ;  /* 0x0000000000017941 */ /* 0x000fea0003800000 */
.L_x_264:
        /* <DEDUP_REMOVED lines=13> */
.L_x_267:
[----:B------:R-:W-:Y:S05]  /*b800*/  BSYNC B1 ;  /* 0x0000000000017941 */ /* 0x000fea0003800000 */
.L_x_266:
        /* <DEDUP_REMOVED lines=13> */
.L_x_269:
[----:B------:R-:W-:Y:S05]  /*b8e0*/  BSYNC B1 ;  /* 0x0000000000017941 */ /* 0x000fea0003800000 */
.L_x_268:
        /* <DEDUP_REMOVED lines=13> */
.L_x_271:
[----:B------:R-:W-:Y:S05]  /*b9c0*/  BSYNC B1 ;  /* 0x0000000000017941 */ /* 0x000fea0003800000 */
.L_x_270:
        /* <DEDUP_REMOVED lines=13> */
.L_x_273:
[----:B------:R-:W-:Y:S05]  /*baa0*/  BSYNC B1 ;  /* 0x0000000000017941 */ /* 0x000fea0003800000 */
.L_x_272:
        /* <DEDUP_REMOVED lines=13> */
.L_x_275:
[----:B------:R-:W-:Y:S05]  /*bb80*/  BSYNC B1 ;  /* 0x0000000000017941 */ /* 0x000fea0003800000 */
.L_x_274:
        /* <DEDUP_REMOVED lines=13> */
.L_x_277:
[----:B------:R-:W-:Y:S05]  /*bc60*/  BSYNC B1 ;  /* 0x0000000000017941 */ /* 0x000fea0003800000 */
.L_x_276:
        /* <DEDUP_REMOVED lines=13> */
.L_x_279:
[----:B------:R-:W-:Y:S05]  /*bd40*/  BSYNC B1 ;  /* 0x0000000000017941 */ /* 0x000fea0003800000 */
.L_x_278:
        /* <DEDUP_REMOVED lines=13> */
.L_x_281:
[----:B------:R-:W-:Y:S05]  /*be20*/  BSYNC B1 ;  /* 0x0000000000017941 */ /* 0x000fea0003800000 */
.L_x_280:
        /* <DEDUP_REMOVED lines=13> */
.L_x_283:
[----:B------:R-:W-:Y:S05]  /*bf00*/  BSYNC B1 ;  /* 0x0000000000017941 */ /* 0x000fea0003800000 */
.L_x_282:
        /* <DEDUP_REMOVED lines=13> */
.L_x_285:
[----:B------:R-:W-:Y:S05]  /*bfe0*/  BSYNC B1 ;  /* 0x0000000000017941 */ /* 0x000fea0003800000 */
.L_x_284:
        /* <DEDUP_REMOVED lines=13> */
.L_x_287:
[----:B------:R-:W-:Y:S05]  /*c0c0*/  BSYNC B1 ;  /* 0x0000000000017941 */ /* 0x000fea0003800000 */
.L_x_286:
        /* <DEDUP_REMOVED lines=13> */
.L_x_289:
[----:B------:R-:W-:Y:S05]  /*c1a0*/  BSYNC B1 ;  /* 0x0000000000017941 */ /* 0x000fea0003800000 */
.L_x_288:
[----:B------:R-:W-:Y:S05]  /*c1b0*/  @P1 BRA `(.L_x_290) ;  /* 0x0000002000ac1947 */ /* 0x000fea0003800000 */
[----:B------:R-:W2:Y:S01]  /*c1c0*/  LDL.LU R2, [R1+0x74] ;  /* 0x0000740001027983 */ /* 0x000ea20000300800 */
[----:B-----5:R-:W-:-:S04]  /*c1d0*/  LOP3.LUT R0, R0, 0xff, RZ, 0xc0, !PT ;  /* 0x000000ff00007812 */ /* 0x020fc800078ec0ff */
[----:B------:R-:W-:-:S05]  /*c1e0*/  F2FP.F16.E5M2.UNPACK_B R0, R0 ;  /* 0x00000000ff00723e */ /* 0x000fca00020004ff */
[----:B------:R-:W-:-:S05]  /*c1f0*/  HADD2.F32 R0, -RZ, R0.H0_H0 ;  /* 0x20000000ff007230 */ /* 0x000fca0000004100 */
[----:B------:R-:W-:-:S04]  /*c200*/  FMUL R0, R0, UR21 ;  /* 0x0000001500007c20 */ /* 0x000fc80008400000 */
[----:B--2---:R-:W-:-:S05]  /*c210*/  FFMA R0, R2, UR20, R0 ;  /* 0x0000001402007c23 */ /* 0x004fca0008000000 */
[----:B0-----:R-:W-:-:S05]  /*c220*/  F2FP.SATFINITE.E5M2.F32.PACK_AB_MERGE_C R3, RZ, R0, RZ ;  /* 0x00000000ff03723e */ /* 0x001fca00048060ff */
[----:B------:R0:W-:Y:S01]  /*c230*/  STG.E.U8 desc[UR16][R30.64+0x79], R3 ;  /* 0x000079031e007986 */ /* 0x0001e2000c101110 */
[----:B------:R-:W-:Y:S05]  /*c240*/  BRA `(.L_x_290) ;  /* 0x0000002000887947 */ /* 0x000fea0003800000 */
.L_x_33:
[C---:B------:R-:W-:Y:S01]  /*c250*/  ISETP.GE.AND P3, PT, R42.reuse, 0x1, PT ;  /* 0x000000012a00780c */ /* 0x040fe20003f66270 */
[----:B------:R-:W2:Y:S01]  /*c260*/  LDL.LU R227, [R1+0x10] ;  /* 0x0000100001e37983 */ /* 0x000ea20000300800 */
[----:B------:R-:W-:Y:S01]  /*c270*/  ISETP.GE.AND P2, PT, R42, 0x9, PT ;  /* 0x000000092a00780c */ /* 0x000fe20003f46270 */
[----:B------:R-:W-:Y:S01]  /*c280*/  FMUL R225, R225, UR20 ;  /* 0x00000014e1e17c20 */ /* 0x000fe20008400000 */
[C---:B------:R-:W-:Y:S01]  /*c290*/  ISETP.LT.OR P0, PT, R41.reuse, 0x1, !P3 ;  /* 0x000000012900780c */ /* 0x040fe20005f01670 */
[----:B------:R-:W-:Y:S01]  /*c2a0*/  FMUL R226, R226, UR20 ;  /* 0x00000014e2e27c20 */ /* 0x000fe20008400000 */
[----:B------:R-:W-:Y:S01]  /*c2b0*/  ISETP.LT.OR P1, PT, R41, 0x2, !P3 ;  /* 0x000000022900780c */ /* 0x000fe20005f21670 */
[----:B------:R-:W-:Y:S01]  /*c2c0*/  FMUL R223, R223, UR20 ;  /* 0x00000014dfdf7c20 */ /* 0x000fe20008400000 */
[----:B------:R-:W-:Y:S01]  /*c2d0*/  ISETP.LT.OR P6, PT, R41, 0x2, !P2 ;  /* 0x000000022900780c */ /* 0x000fe200057c1670 */
[----:B------:R-:W-:Y:S01]  /*c2e0*/  FMUL R224, R224, UR20 ;  /* 0x00000014e0e07c20 */ /* 0x000fe20008400000 */
[----:B------:R-:W-:-:S02]  /*c2f0*/  F2FP.SATFINITE.E5M2.F32.PACK_AB_MERGE_C R33, RZ, R226, RZ ;  /* 0x000000e2ff21723e */ /* 0x000fc400048060ff */
[----:B------:R-:W-:Y:S01]  /*c300*/  F2FP.SATFINITE.E5M2.F32.PACK_AB_MERGE_C R225, RZ, R225, RZ ;  /* 0x000000e1ffe1723e */ /* 0x000fe200048060ff */
[----:B------:R-:W-:Y:S01]  /*c310*/  FMUL R222, R222, UR20 ;  /* 0x00000014dede7c20 */ /* 0x000fe20008400000 */
[----:B------:R-:W-:Y:S01]  /*c320*/  ISETP.LT.OR P5, PT, R41, 0x1, !P2 ;  /* 0x000000012900780c */ /* 0x000fe200057a1670 */
[----:B------:R-:W-:Y:S01]  /*c330*/  FMUL R221, R221, UR20 ;  /* 0x00000014dddd7c20 */ /* 0x000fe20008400000 */
[----:B------:R-:W-:Y:S01]  /*c340*/  F2FP.SATFINITE.E5M2.F32.PACK_AB_MERGE_C R223, RZ, R223, RZ ;  /* 0x000000dfffdf723e */ /* 0x000fe200048060ff */
[----:B------:R0:W-:Y:S01]  /*c350*/  @!P0 STG.E.U8 desc[UR16][R24.64], R33 ;  /* 0x0000002118008986 */ /* 0x0001e2000c101110 */
[----:B------:R-:W-:-:S03]  /*c360*/  ISETP.LT.OR P0, PT, R41, 0x9, !P3 ;  /* 0x000000092900780c */ /* 0x000fc60005f01670 */
[----:B------:R-:W-:Y:S01]  /*c370*/  @!P1 STG.E.U8 desc[UR16][R24.64+0x1], R225 ;  /* 0x000001e118009986 */ /* 0x000fe2000c101110 */
[----:B------:R-:W-:-:S03]  /*c380*/  ISETP.LT.OR P1, PT, R41, 0xa, !P3 ;  /* 0x0000000a2900780c */ /* 0x000fc60005f21670 */
[----:B------:R-:W-:Y:S01]  /*c390*/  @!P6 STG.E.U8 desc[UR16][R26.64+0x1], R223 ;  /* 0x000001df1a00e986 */ /* 0x000fe2000c101110 */
[----:B------:R-:W-:Y:S01]  /*c3a0*/  ISETP.LT.OR P6, PT, R41, 0xa, !P2 ;  /* 0x0000000a2900780c */ /* 0x000fe200057c1670 */
[----:B------:R-:W-:Y:S01]  /*c3b0*/  FMUL R219, R219, UR20 ;  /* 0x00000014dbdb7c20 */ /* 0x000fe20008400000 */
[----:B------:R-:W-:Y:S01]  /*c3c0*/  F2FP.SATFINITE.E5M2.F32.PACK_AB_MERGE_C R35, RZ, R224, RZ ;  /* 0x000000e0ff23723e */ /* 0x000fe200048060ff */
[----:B------:R-:W-:Y:S01]  /*c3d0*/  FMUL R220, R220, UR20 ;  /* 0x00000014dcdc7c20 */ /* 0x000fe20008400000 */
[----:B0-----:R-:W-:Y:S01]  /*c3e0*/  F2FP.SATFINITE.E5M2.F32.PACK_AB_MERGE_C R33, RZ, R222, RZ ;  /* 0x000000deff21723e */ /* 0x001fe200048060ff */
[----:B------:R-:W-:Y:S01]  /*c3f0*/  FMUL R218, R218, UR20 ;  /* 0x00000014dada7c20 */ /* 0x000fe20008400000 */
[----:B------:R-:W-:Y:S01]  /*c400*/  F2FP.SATFINITE.E5M2.F32.PACK_AB_MERGE_C R221, RZ, R221, RZ ;  /* 0x000000ddffdd723e */ /* 0x000fe200048060ff */
[----:B------:R0:W-:Y:S01]  /*c410*/  @!P5 STG.E.U8 desc[UR16][R26.64], R35 ;  /* 0x000000231a00d986 */ /* 0x0001e2000c101110 */
[C---:B------:R-:W-:Y:S02]  /*c420*/  ISETP.LT.OR P5, PT, R41.reuse, 0x9, !P2 ;  /* 0x000000092900780c */ /* 0x040fe400057a1670 */
        /* <DEDUP_REMOVED lines=8> */
[----:B0-----:R-:W-:Y:S01]  /*c4b0*/  F2FP.SATFINITE.E5M2.F32.PACK_AB_MERGE_C R35, RZ, R220, RZ ;  /* 0x000000dcff23723e */ /* 0x001fe200048060ff */
[----:B------:R-:W-:Y:S01]  /*c4c0*/  FMUL R215, R215, UR20 ;  /* 0x00000014d7d77c20 */ /* 0x000fe20008400000 */
[----:B------:R-:W4:Y:S01]  /*c4d0*/  LDL.LU R226, [R1+0xc] ;  /* 0x00000c0001e27983 */ /* 0x000f220000300800 */
[----:B-1----:R-:W-:Y:S02]  /*c4e0*/  F2FP.SATFINITE.E5M2.F32.PACK_AB_MERGE_C R33, RZ, R218, RZ ;  /* 0x000000daff21723e */ /* 0x002fe400048060ff */
[----:B------:R-:W-:Y:S01]  /*c4f0*/  F2FP.SATFINITE.E5M2.F32.PACK_AB_MERGE_C R217, RZ, R217, RZ ;  /* 0x000000d9ffd9723e */ /* 0x000fe200048060ff */
[----:B------:R0:W-:Y:S01]  /*c500*/  @!P5 STG.E.U8 desc[UR16][R26.64+0x8], R35 ;  /* 0x000008231a00d986 */ /* 0x0001e2000c101110 */
[----:B------:R-:W-:-:S02]  /*c510*/  ISETP.LT.OR P5, PT, R41, 0x11, !P2 ;  /* 0x000000112900780c */ /* 0x000fc400057a1670 */
[----:B------:R-:W-:Y:S01]  /*c520*/  F2FP.SATFINITE.E5M2.F32.PACK_AB_MERGE_C R215, RZ, R215, RZ ;  /* 0x000000d7ffd7723e */ /* 0x000fe200048060ff */
[----:B------:R-:W3:Y:S01]  /*c530*/  LDL.LU R224, [R1+0x8] ;  /* 0x0000080001e07983 */ /* 0x000ee20000300800 */
[----:B------:R-:W-:-:S03]  /*c540*/  FMUL R216, R216, UR20 ;  /* 0x00000014d8d87c20 */ /* 0x000fc60008400000 */
[----:B------:R-:W4:Y:S04]  /*c550*/  LDL.LU R225, [R1+0x4] ;  /* 0x0000040001e17983 */ /* 0x000f280000300800 */
[----:B------:R-:W3:Y:S01]  /*c560*/  LDL.LU R223, [R1] ;  /* 0x0000000001df7983 */ /* 0x000ee20000300800 */
[----:B0-----:R-:W-:Y:S01]  /*c570*/  F2FP.SATFINITE.E5M2.F32.PACK_AB_MERGE_C R35, RZ, R216, RZ ;  /* 0x000000d8ff23723e */ /* 0x001fe200048060ff */
[----:B------:R-:W-:Y:S01]  /*c580*/  FMUL R214, R214, UR20 ;  /* 0x00000014d6d67c20 */ /* 0x000fe20008400000 */
[----:B------:R-:W-:Y:S01]  /*c590*/  FMUL R213, R213, UR20 ;  /* 0x00000014d5d57c20 */ /* 0x000fe20008400000 */
[----:B------:R0:W-:Y:S01]  /*c5a0*/  @!P0 STG.E.U8 desc[UR16][R24.64+0x10], R33 ;  /* 0x0000102118008986 */ /* 0x0001e2000c101110 */
[----:B------:R-:W-:Y:S01]  /*c5b0*/  ISETP.LT.OR P0, PT, R41, 0x19, !P3 ;  /* 0x000000192900780c */ /* 0x000fe20005f01670 */
[----:B------:R-:W-:Y:S01]  /*c5c0*/  FMUL R211, R211, UR20 ;  /* 0x00000014d3d37c20 */ /* 0x000fe20008400000 */
[----:B------:R-:W-:Y:S01]  /*c5d0*/  FMUL R212, R212, UR20 ;  /* 0x00000014d4d47c20 */ /* 0x000fe20008400000 */
[----:B------:R-:W-:Y:S01]  /*c5e0*/  @!P1 STG.E.U8 desc[UR16][R24.64+0x11], R217 ;  /* 0x000011d918009986 */ /* 0x000fe2000c101110 */
[C---:B------:R-:W-:Y:S01]  /*c5f0*/  ISETP.LT.OR P1, PT, R41.reuse, 0x1a, !P3 ;  /* 0x0000001a2900780c */ /* 0x040fe20005f21670 */
[----:B------:R-:W-:Y:S01]  /*c600*/  FMUL R210, R210, UR20 ;  /* 0x00000014d2d27c20 */ /* 0x000fe20008400000 */
[----:B------:R-:W-:Y:S01]  /*c610*/  F2FP.SATFINITE.E5M2.F32.PACK_AB_MERGE_C R213, RZ, R213, RZ ;  /* 0x000000d5ffd5723e */ /* 0x000fe200048060ff */
[----:B------:R-:W-:Y:S01]  /*c620*/  @!P6 STG.E.U8 desc[UR16][R26.64+0x11], R215 ;  /* 0x000011d71a00e986 */ /* 0x000fe2000c101110 */
[----:B------:R-:W-:Y:S01]  /*c630*/  ISETP.LT.OR P6, PT, R41, 0x1a, !P2 ;  /* 0x0000001a2900780c */ /* 0x000fe200057c1670 */
[----:B------:R-:W-:Y:S01]  /*c640*/  FMUL R209, R209, UR20 ;  /* 0x00000014d1d17c20 */ /* 0x000fe20008400000 */
[----:B------:R-:W-:Y:S01]  /*c650*/  F2FP.SATFINITE.E5M2.F32.PACK_AB_MERGE_C R211, RZ, R211, RZ ;  /* 0x000000d3ffd3723e */ /* 0x000fe200048060ff */
[----:B------:R1:W-:Y:S01]  /*c660*/  @!P5 STG.E.U8 desc[UR16][R26.64+0x10], R35 ;  /* 0x000010231a00d986 */ /* 0x0003e2000c101110 */
[----:B0-----:R-:W-:Y:S01]  /*c670*/  F2FP.SATFINITE.E5M2.F32.PACK_AB_MERGE_C R33, RZ, R214, RZ ;  /* 0x000000d6ff21723e */ /* 0x001fe200048060ff */
[----:B------:R-:W-:Y:S01]  /*c680*/  FMUL R207, R207, UR20 ;  /* 0x00000014cfcf7c20 */ /* 0x000fe20008400000 */
[C---:B------:R-:W-:Y:S01]  /*c690*/  ISETP.LT.OR P5, PT, R41.reuse, 0x19, !P2 ;  /* 0x000000192900780c */ /* 0x040fe200057a1670 */
[----:B------:R-:W-:Y:S01]  /*c6a0*/  FMUL R208, R208, UR20 ;  /* 0x00000014d0d07c20 */ /* 0x000fe20008400000 */
[----:B------:R-:W-:Y:S01]  /*c6b0*/  F2FP.SATFINITE.E5M2.F32.PACK_AB_MERGE_C R209, RZ, R209, RZ ;  /* 0x000000d1ffd1723e */ /* 0x000fe200048060ff */
[----:B------:R0:W-:Y:S01]  /*c6c0*/  @!P0 STG.E.U8 desc[UR16][R24.64+0x18], R33 ;  /* 0x0000182118008986 */ /* 0x0001e2000c101110 */
[C---:B------:R-:W-:Y:S01]  /*c6d0*/  ISETP.LT.OR P0, PT, R41.reuse, 0x21, !P3 ;  /* 0x000000212900780c */ /* 0x040fe20005f01670 */
[----:B------:R-:W-:Y:S01]  /*c6e0*/  FMUL R206, R206, UR20 ;  /* 0x00000014cece7c20 */ /* 0x000fe20008400000 */
[----:B------:R-:W-:Y:S01]  /*c6f0*/  F2FP.SATFINITE.E5M2.F32.PACK_AB_MERGE_C R207, RZ, R207, RZ ;  /* 0x000000cfffcf723e */ /* 0x000fe200048060ff */
[----:B------:R-:W-:Y:S01]  /*c700*/  @!P1 STG.E.U8 desc[UR16][R24.64+0x19], R213 ;  /* 0x000019d518009986 */ /* 0x000fe2000c101110 */
[----:B------:R-:W-:Y:S01]  /*c710*/  ISETP.LT.OR P1, PT, R41, 0x22, !P3 ;  /* 0x000000222900780c */ /* 0x000fe20005f21670 */
[----:B------:R-:W-:Y:S01]  /*c720*/  FMUL R205, R205, UR20 ;  /* 0x00000014cdcd7c20 */ /* 0x000fe20008400000 */
[----:B-1----:R-:W-:Y:S01]  /*c730*/  F2FP.SATFINITE.E5M2.F32.PACK_AB_MERGE_C R35, RZ, R212, RZ ;  /* 0x000000d4ff23723e */ /* 0x002fe200048060ff */
        /* <DEDUP_REMOVED lines=11> */
[----:B------:R-:W-:Y:S01]  /*c7f0*/  ISETP.LT.OR P0, PT, R41, 0x29, !P3 ;  /* 0x000000292900780c */ /* 0x000fe20005f01670 */
[----:B------:R-:W-:Y:S01]  /*c800*/  FMUL R201, R201, UR20 ;  /* 0x00000014c9c97c20 */ /* 0x000fe20008400000 */
[----:B------:R-:W-:Y:S01]  /*c810*/  FMUL R199, R199, UR20 ;  /* 0x00000014c7c77c20 */ /* 0x000fe20008400000 */
[----:B------:R-:W-:Y:S01]  /*c820*/  @!P1 STG.E.U8 desc[UR16][R24.64+0x21], R209 ;  /* 0x000021d118009986 */ /* 0x000fe2000c101110 */
[C---:B------:R-:W-:Y:S01]  /*c830*/  ISETP.LT.OR P1, PT, R41.reuse, 0x2a, !P3 ;  /* 0x0000002a2900780c */ /* 0x040fe20005f21670 */
        /* <DEDUP_REMOVED lines=9> */
[----:B------:R-:W-:Y:S01]  /*c8d0*/  ISETP.LT.OR P5, PT, R41, 0x29, !P2 ;  /* 0x000000292900780c */ /* 0x000fe200057a1670 */
[----:B------:R-:W-:Y:S01]  /*c8e0*/  FMUL R195, R195, UR20 ;  /* 0x00000014c3c37c20 */ /* 0x000fe20008400000 */
[----:B------:R-:W-:Y:S01]  /*c8f0*/  F2FP.SATFINITE.E5M2.F32.PACK_AB_MERGE_C R199, RZ, R199, RZ ;  /* 0x000000c7ffc7723e */ /* 0x000fe200048060ff */
[----:B------:R0:W-:Y:S01]  /*c900*/  @!P0 STG.E.U8 desc[UR16][R24.64+0x28], R33 ;  /* 0x0000282118008986 */ /* 0x0001e2000c101110 */
[C---:B------:R-:W-:Y:S01]  /*c910*/  ISETP.LT.OR P0, PT, R41.reuse, 0x31, !P3 ;  /* 0x000000312900780c */ /* 0x040fe20005f01670 */
[----:B------:R-:W-:Y:S01]  /*c920*/  FMUL R196, R196, UR20 ;  /* 0x00000014c4c47c20 */ /* 0x000fe20008400000 */
[----:B------:R-:W-:Y:S01]  /*c930*/  F2FP.SATFINITE.E5M2.F32.PACK_AB_MERGE_C R197, RZ, R197, RZ ;  /* 0x000000c5ffc5723e */ /* 0x000fe200048060ff */
        /* <DEDUP_REMOVED lines=59> */
[C---:B------:R-:W-:Y:S01]  /*ccf0*/  ISETP.LT.OR P6, PT, R41.reuse, 0x4a, !P2 ;  /* 0x0000004a2900780c */ /* 0x040fe200057c1670 */
        /* <DEDUP_REMOVED lines=57> */
[----:B------:R-:W-:Y:S01]  /*d090*/  ISETP.LT.OR P5, PT, R41, 0x61, !P3 ;  /* 0x000000612900780c */ /* 0x000fe20005fa1670 */
[----:B------:R-:W-:Y:S01]  /*d0a0*/  FMUL R161, R161, UR20 ;  /* 0x00000014a1a17c20 */ /* 0x000fe20008400000 */
[----:B0-----:R-:W-:Y:S01]  /*d0b0*/  F2FP.SATFINITE.E5M2.F32.PACK_AB_MERGE_C R33, RZ, R178, RZ ;  /* 0x000000b2ff21723e */ /* 0x001fe200048060ff */
[----:B------:R-:W-:Y:S01]  /*d0c0*/  FMUL R160, R160, UR20 ;  /* 0x00000014a0a07c20 */ /* 0x000fe20008400000 */
[----:B------:R-:W-:Y:S01]  /*d0d0*/  FMUL R159, R159, UR20 ;  /* 0x000000149f9f7c20 */ /* 0x000fe20008400000 */
[----:B------:R-:W-:Y:S01]  /*d0e0*/  FMUL R157, R157, UR20 ;  /* 0x000000149d9d7c20 */ /* 0x000fe20008400000 */
[----:B------:R-:W-:Y:S01]  /*d0f0*/  F2FP.SATFINITE.E5M2.F32.PACK_AB_MERGE_C R161, RZ, R161, RZ ;  /* 0x000000a1ffa1723e */ /* 0x000fe200048060ff */
[----:B------:R-:W-:Y:S01]  /*d100*/  FMUL R158, R158, UR20 ;  /* 0x000000149e9e7c20 */ /* 0x000fe20008400000 */
[----:B------:R-:W-:Y:S01]  /*d110*/  FMUL R156, R156, UR20 ;  /* 0x000000149c9c7c20 */ /* 0x000fe20008400000 */
[----:B------:R-:W-:Y:S01]  /*d120*/  @!P6 STG.E.U8 desc[UR16][R24.64+0x61], R177 ;  /* 0x000061b11800e986 */ /* 0x000fe2000c101110 */
[----:B------:R-:W-:Y:S01]  /*d130*/  ISETP.LT.OR P6, PT, R41, 0x69, !P3 ;  /* 0x000000692900780c */ /* 0x000fe20005fc1670 */
[----:B------:R-:W-:Y:S01]  /*d140*/  FMUL R155, R155, UR20 ;  /* 0x000000149b9b7c20 */ /* 0x000fe20008400000 */
[----:B-1----:R-:W-:Y:S01]  /*d150*/  F2FP.SATFINITE.E5M2.F32.PACK_AB_MERGE_C R35, RZ, R176, RZ ;  /* 0x000000b0ff23723e */ /* 0x002fe200048060ff */
[----:B------:R0:W-:Y:S01]  /*d160*/  @!P5 STG.E.U8 desc[UR16][R24.64+0x60], R33 ;  /* 0x000060211800d986 */ /* 0x0001e2000c101110 */
        /* <DEDUP_REMOVED lines=16> */
[----:B-1----:R-:W-:Y:S01]  /*d270*/  F2FP.SATFINITE.E5M2.F32.PACK_AB_MERGE_C R35, RZ, R170, RZ ;  /* 0x000000aaff23723e */ /* 0x002fe200048060ff */
[----:B------:R-:W-:Y:S01]  /*d280*/  @!P0 STG.E.U8 desc[UR16][R24.64+0x69], R173 ;  /* 0x000069ad18008986 */ /* 0x000fe2000c101110 */
        /* <DEDUP_REMOVED lines=12> */
[----:B------:R-:W-:Y:S01]  /*d350*/  ISETP.LT.OR P6, PT, R41, 0x79, !P3 ;  /* 0x000000792900780c */ /* 0x000fe20005fc1670 */
[----:B------:R-:W-:Y:S01]  /*d360*/  FMUL R17, R17, UR20 ;  /* 0x0000001411117c20 */ /* 0x000fe20008400000 */
[----:B------:R-:W-:Y:S01]  /*d370*/  ISETP.LT.OR P3, PT, R41, 0x7a, !P3 ;  /* 0x0000007a2900780c */ /* 0x000fe20005f61670 */
[----:B------:R-:W-:Y:S01]  /*d380*/  @!P0 STG.E.U8 desc[UR16][R24.64+0x71], R169 ;  /* 0x000071a918008986 */ /* 0x000fe2000c101110 */
[----:B0-----:R-:W-:Y:S01]  /*d390*/  F2FP.SATFINITE.E5M2.F32.PACK_AB_MERGE_C R33, RZ, R168, RZ ;  /* 0x000000a8ff21723e */ /* 0x001fe200048060ff */
[----:B------:R-:W-:Y:S01]  /*d3a0*/  FMUL R18, R18, UR20 ;  /* 0x0000001412127c20 */ /* 0x000fe20008400000 */
[----:B------:R-:W-:Y:S01]  /*d3b0*/  ISETP.GE.AND P0, PT, R42, 0x89, PT ;  /* 0x000000892a00780c */ /* 0x000fe20003f06270 */
[----:B------:R-:W-:Y:S01]  /*d3c0*/  FMUL R16, R16, UR20 ;  /* 0x0000001410107c20 */ /* 0x000fe20008400000 */
[----:B------:R-:W-:Y:S01]  /*d3d0*/  F2FP.SATFINITE.E5M2.F32.PACK_AB_MERGE_C R21, RZ, R21, RZ ;  /* 0x00000015ff15723e */ /* 0x000fe200048060ff */
[----:B------:R0:W-:Y:S01]  /*d3e0*/  @!P1 STG.E.U8 desc[UR16][R26.64+0x70], R33 ;  /* 0x000070211a009986 */ /* 0x0001e2000c101110 */
[----:B------:R-:W-:Y:S01]  /*d3f0*/  ISETP.GE.AND P1, PT, R42, 0x81, PT ;  /* 0x000000812a00780c */ /* 0x000fe20003f26270 */
[----:B------:R-:W-:Y:S01]  /*d400*/  FMUL R15, R15, UR20 ;  /* 0x000000140f0f7c20 */ /* 0x000fe20008400000 */
[----:B-1----:R-:W-:Y:S01]  /*d410*/  F2FP.SATFINITE.E5M2.F32.PACK_AB_MERGE_C R35, RZ, R166, RZ ;  /* 0x000000a6ff23723e */ /* 0x002fe200048060ff */
[----:B------:R-:W-:Y:S01]  /*d420*/  @!P5 STG.E.U8 desc[UR16][R26.64+0x71], R167 ;  /* 0x000071a71a00d986 */ /* 0x000fe2000c101110 */
[----:B------:R-:W-:Y:S01]  /*d430*/  ISETP.LT.OR P5, PT, R41, 0x79, !P2 ;  /* 0x000000792900780c */ /* 0x000fe200057a1670 */
[----:B------:R-:W-:Y:S01]  /*d440*/  FMUL R13, R13, UR20 ;  /* 0x000000140d0d7c20 */ /* 0x000fe20008400000 */
[C---:B------:R-:W-:Y:S01]  /*d450*/  ISETP.LT.OR P2, PT, R41.reuse, 0x7a, !P2 ;  /* 0x0000007a2900780c */ /* 0x040fe20005741670 */
        /* <DEDUP_REMOVED lines=9> */
[----:B------:R-:W-:Y:S01]  /*d4f0*/  F2FP.SATFINITE.E5M2.F32.PACK_AB_MERGE_C R17, RZ, R17, RZ ;  /* 0x00000011ff11723e */ /* 0x000fe200048060ff */
[----:B------:R-:W-:Y:S01]  /*d500*/  @!P5 STG.E.U8 desc[UR16][R26.64+0x78], R37 ;  /* 0x000078251a00d986 */ /* 0x000fe2000c101110 */
[----:B------:R-:W-:Y:S01]  /*d510*/  ISETP.LT.OR P5, PT, R41, 0x1, !P0 ;  /* 0x000000012900780c */ /* 0x000fe200047a1670 */
[----:B------:R-:W-:Y:S01]  /*d520*/  FMUL R9, R9, UR20 ;  /* 0x0000001409097c20 */ /* 0x000fe20008400000 */
[----:B------:R-:W-:Y:S01]  /*d530*/  F2FP.SATFINITE.E5M2.F32.PACK_AB_MERGE_C R15, RZ, R15, RZ ;  /* 0x0000000fff0f723e */ /* 0x000fe200048060ff */
[----:B------:R0:W-:Y:S01]  /*d540*/  @!P2 STG.E.U8 desc[UR16][R26.64+0x79], R163 ;  /* 0x000079a31a00a986 */ /* 0x0001e2000c101110 */
[C---:B------:R-:W-:Y:S01]  /*d550*/  ISETP.LT.OR P2, PT, R41.reuse, 0xa, !P1 ;  /* 0x0000000a2900780c */ /* 0x040fe20004f41670 */
        /* <DEDUP_REMOVED lines=9> */
[----:B------:R-:W-:Y:S01]  /*d5f0*/  F2FP.SATFINITE.E5M2.F32.PACK_AB_MERGE_C R11, RZ, R11, RZ ;  /* 0x0000000bff0b723e */ /* 0x000fe200048060ff */
[----:B------:R2:W-:Y:S01]  /*d600*/  @!P5 STG.E.U8 desc[UR16][R30.64], R33 ;  /* 0x000000211e00d986 */ /* 0x0005e2000c101110 */
[----:B------:R-:W-:Y:S01]  /*d610*/  ISETP.LT.OR P5, PT, R41, 0x9, !P0 ;  /* 0x000000092900780c */ /* 0x000fe200047a1670 */
[----:B------:R-:W-:Y:S01]  /*d620*/  FMUL R5, R5, UR20 ;  /* 0x0000001405057c20 */ /* 0x000fe20008400000 */
[----:B0-----:R-:W-:Y:S01]  /*d630*/  F2FP.SATFINITE.E5M2.F32.PACK_AB_MERGE_C R27, RZ, R156, RZ ;  /* 0x0000009cff1b723e */ /* 0x001fe200048060ff */
[----:B-----5:R-:W-:Y:S01]  /*d640*/  FMUL R0, R0, UR20 ;  /* 0x0000001400007c20 */ /* 0x020fe20008400000 */
[----:B------:R-:W-:Y:S01]  /*d650*/  F2FP.SATFINITE.E5M2.F32.PACK_AB_MERGE_C R9, RZ, R9, RZ ;  /* 0x00000009ff09723e */ /* 0x000fe200048060ff */
[----:B------:R-:W-:Y:S01]  /*d660*/  FMUL R6, R6, UR20 ;  /* 0x0000001406067c20 */ /* 0x000fe20008400000 */
[----:B------:R-:W-:Y:S01]  /*d670*/  F2FP.SATFINITE.E5M2.F32.PACK_AB_MERGE_C R7, RZ, R7, RZ ;  /* 0x00000007ff07723e */ /* 0x000fe200048060ff */
[----:B------:R-:W4:Y:S01]  /*d680*/  LDL.LU R221, [R1+0x14] ;  /* 0x0000140001dd7983 */ /* 0x000f220000300800 */
[----:B-1----:R-:W-:Y:S01]  /*d690*/  F2FP.SATFINITE.E5M2.F32.PACK_AB_MERGE_C R25, RZ, R158, RZ ;  /* 0x0000009eff19723e */ /* 0x002fe200048060ff */
[----:B------:R-:W-:Y:S01]  /*d6a0*/  FMUL R2, R2, UR20 ;  /* 0x0000001402027c20 */ /* 0x000fe20008400000 */
[----:B------:R-:W-:Y:S01]  /*d6b0*/  F2FP.SATFINITE.E5M2.F32.PACK_AB_MERGE_C R5, RZ, R5, RZ ;  /* 0x00000005ff05723e */ /* 0x000fe200048060ff */
[----:B------:R-:W-:Y:S01]  /*d6c0*/  @!P6 STG.E.U8 desc[UR16][R30.64+0x1], R159 ;  /* 0x0000019f1e00e986 */ /* 0x000fe2000c101110 */
[----:B------:R-:W-:Y:S01]  /*d6d0*/  ISETP.LT.OR P6, PT, R41, 0xa, !P0 ;  /* 0x0000000a2900780c */ /* 0x000fe200047c1670 */
[----:B------:R-:W-:Y:S01]  /*d6e0*/  FMUL R3, R3, UR20 ;  /* 0x0000001403037c20 */ /* 0x000fe20008400000 */
[----:B--2---:R-:W-:Y:S01]  /*d6f0*/  F2FP.SATFINITE.E5M2.F32.PACK_AB_MERGE_C R33, RZ, R152, RZ ;  /* 0x00000098ff21723e */ /* 0x004fe200048060ff */
[----:B------:R-:W-:Y:S01]  /*d700*/  @!P2 STG.E.U8 desc[UR16][R28.64+0x9], R157 ;  /* 0x0000099d1c00a986 */ /* 0x000fe2000c101110 */
[----:B------:R-:W-:Y:S01]  /*d710*/  ISETP.LT.OR P2, PT, R41, 0x12, !P1 ;  /* 0x000000122900780c */ /* 0x000fe20004f41670 */
[----:B------:R-:W-:-:S02]  /*d720*/  FMUL R4, R4, UR20 ;  /* 0x0000001404047c20 */ /* 0x000fc40008400000 */
[----:B------:R0:W-:Y:S01]  /*d730*/  @!P3 STG.E.U8 desc[UR16][R28.64+0x8], R25 ;  /* 0x000008191c00b986 */ /* 0x0001e2000c101110 */
[----:B------:R-:W-:-:S03]  /*d740*/  ISETP.LT.OR P3, PT, R41, 0x11, !P1 ;  /* 0x000000112900780c */ /* 0x000fc60004f61670 */
[----:B------:R1:W-:Y:S01]  /*d750*/  @!P5 STG.E.U8 desc[UR16][R30.64+0x8], R27 ;  /* 0x0000081b1e00d986 */ /* 0x0003e2000c101110 */
[----:B------:R-:W-:-:S03]  /*d760*/  ISETP.LT.OR P5, PT, R41, 0x11, !P0 ;  /* 0x000000112900780c */ /* 0x000fc600047a1670 */
[----:B------:R-:W-:Y:S01]  /*d770*/  @!P6 STG.E.U8 desc[UR16][R30.64+0x9], R155 ;  /* 0x0000099b1e00e986 */ /* 0x000fe2000c101110 */
[----:B------:R-:W-:-:S03]  /*d780*/  ISETP.LT.OR P6, PT, R41, 0x12, !P0 ;  /* 0x000000122900780c */ /* 0x000fc600047c1670 */
[----:B------:R-:W-:Y:S01]  /*d790*/  @!P2 STG.E.U8 desc[UR16][R28.64+0x11], R153 ;  /* 0x000011991c00a986 */ /* 0x000fe2000c101110 */
[----:B------:R-:W-:Y:S02]  /*d7a0*/  ISETP.LT.OR P2, PT, R41, 0x1a, !P1 ;  /* 0x0000001a2900780c */ /* 0x000fe40004f41670 */
[----:B0-----:R-:W-:Y:S01]  /*d7b0*/  F2FP.SATFINITE.E5M2.F32.PACK_AB_MERGE_C R25, RZ, R154, RZ ;  /* 0x0000009aff19723e */ /* 0x001fe200048060ff */
[----:B------:R-:W2:Y:S01]  /*d7c0*/  LDL.LU R220, [R1+0x18] ;  /* 0x0000180001dc7983 */ /* 0x000ea20000300800 */
[----:B-1----:R-:W-:-:S03]  /*d7d0*/  F2FP.SATFINITE.E5M2.F32.PACK_AB_MERGE_C R27, RZ, R20, RZ ;  /* 0x00000014ff1b723e */ /* 0x002fc600048060ff */
[----:B------:R0:W-:Y:S01]  /*d7e0*/  @!P3 STG.E.U8 desc[UR16][R28.64+0x10], R25 ;  /* 0x000010191c00b986 */ /* 0x0001e2000c101110 */
[----:B------:R-:W-:-:S03]  /*d7f0*/  ISETP.LT.OR P3, PT, R41, 0x19, !P1 ;  /* 0x000000192900780c */ /* 0x000fc60004f61670 */
[----:B------:R-:W-:Y:S01]  /*d800*/  @!P5 STG.E.U8 desc[UR16][R30.64+0x10], R33 ;  /* 0x000010211e00d986 */ /* 0x000fe2000c101110 */
[----:B------:R-:W-:-:S03]  /*d810*/  ISETP.LT.OR P5, PT, R41, 0x19, !P0 ;  /* 0x000000192900780c */ /* 0x000fc600047a1670 */
[----:B------:R1:W-:Y:S01]  /*d820*/  @!P6 STG.E.U8 desc[UR16][R30.64+0x11], R23 ;  /* 0x000011171e00e986 */ /* 0x0003e2000c101110 */
[----:B------:R-:W-:-:S03]  /*d830*/  ISETP.LT.OR P6, PT, R41, 0x1a, !P0 ;  /* 0x0000001a2900780c */ /* 0x000fc600047c1670 */
[----:B------:R3:W-:Y:S01]  /*d840*/  @!P2 STG.E.U8 desc[UR16][R28.64+0x19], R21 ;  /* 0x000019151c00a986 */ /* 0x0007e2000c101110 */
[C---:B------:R-:W-:Y:S02]  /*d850*/  ISETP.LT.OR P2, PT, R41.reuse, 0x22, !P1 ;  /* 0x000000222900780c */ /* 0x040fe40004f41670 */
[----:B0-----:R-:W-:Y:S01]  /*d860*/  F2FP.SATFINITE.E5M2.F32.PACK_AB_MERGE_C R25, RZ, R22, RZ ;  /* 0x00000016ff19723e */ /* 0x001fe200048060ff */
[----:B------:R-:W2:Y:S04]  /*d870*/  LDL.LU R222, [R1+0x1c] ;  /* 0x00001c0001de7983 */ /* 0x000ea80000300800 */
[----:B------:R-:W-:Y:S01]  /*d880*/  @!P3 STG.E.U8 desc[UR16][R28.64+0x18], R25 ;  /* 0x000018191c00b986 */ /* 0x000fe2000c101110 */
[C---:B------:R-:W-:Y:S02]  /*d890*/  ISETP.LT.OR P3, PT, R41.reuse, 0x21, !P1 ;  /* 0x000000212900780c */ /* 0x040fe40004f61670 */
[----:B-1----:R-:W-:Y:S01]  /*d8a0*/  F2FP.SATFINITE.E5M2.F32.PACK_AB_MERGE_C R23, RZ, R18, RZ ;  /* 0x00000012ff17723e */ /* 0x002fe200048060ff */
[----:B------:R-:W-:Y:S01]  /*d8b0*/  @!P5 STG.E.U8 desc[UR16][R30.64+0x18], R27 ;  /* 0x0000181b1e00d986 */ /* 0x000fe2000c101110 */
[----:B------:R-:W-:-:S02]  /*d8c0*/  ISETP.LT.OR P5, PT, R41, 0x21, !P0 ;  /* 0x000000212900780c */ /* 0x000fc400047a1670 */
[----:B---3--:R-:W-:Y:S01]  /*d8d0*/  F2FP.SATFINITE.E5M2.F32.PACK_AB_MERGE_C R21, RZ, R16, RZ ;  /* 0x00000010ff15723e */ /* 0x008fe200048060ff */
[----:B------:R0:W-:Y:S01]  /*d8e0*/  @!P6 STG.E.U8 desc[UR16][R30.64+0x19], R19 ;  /* 0x000019131e00e986 */ /* 0x0001e2000c101110 */
[----:B------:R-:W-:-:S03]  /*d8f0*/  ISETP.LT.OR P6, PT, R41, 0x22, !P0 ;  /* 0x000000222900780c */ /* 0x000fc600047c1670 */
[----:B------:R1:W-:Y:S01]  /*d900*/  @!P2 STG.E.U8 desc[UR16][R28.64+0x21], R17 ;  /* 0x000021111c00a986 */ /* 0x0003e2000c101110 */
[----:B------:R-:W-:-:S03]  /*d910*/  ISETP.LT.OR P2, PT, R41, 0x2a, !P1 ;  /* 0x0000002a2900780c */ /* 0x000fc60004f41670 */
[----:B------:R-:W-:Y:S01]  /*d920*/  @!P3 STG.E.U8 desc[UR16][R28.64+0x20], R23 ;  /* 0x000020171c00b986 */ /* 0x000fe2000c101110 */
[----:B------:R-:W-:-:S03]  /*d930*/  ISETP.LT.OR P3, PT, R41, 0x29, !P1 ;  /* 0x000000292900780c */ /* 0x000fc60004f61670 */
[----:B------:R-:W-:Y:S01]  /*d940*/  @!P5 STG.E.U8 desc[UR16][R30.64+0x20], R21 ;  /* 0x000020151e00d986 */ /* 0x000fe2000c101110 */
[C---:B------:R-:W-:Y:S02]  /*d950*/  ISETP.LT.OR P5, PT, R41.reuse, 0x29, !P0 ;  /* 0x000000292900780c */ /* 0x040fe400047a1670 */
[----:B0-----:R-:W-:Y:S01]  /*d960*/  F2FP.SATFINITE.E5M2.F32.PACK_AB_MERGE_C R19, RZ, R14, RZ ;  /* 0x0000000eff13723e */ /* 0x001fe200048060ff */
[----:B------:R0:W-:Y:S01]  /*d970*/  @!P6 STG.E.U8 desc[UR16][R30.64+0x21], R15 ;  /* 0x0000210f1e00e986 */ /* 0x0001e2000c101110 */
[C---:B------:R-:W-:Y:S02]  /*d980*/  ISETP.LT.OR P6, PT, R41.reuse, 0x2a, !P0 ;  /* 0x0000002a2900780c */ /* 0x040fe400047c1670 */
[----:B-1----:R-:W-:Y:S01]  /*d990*/  F2FP.SATFINITE.E5M2.F32.PACK_AB_MERGE_C R17, RZ, R12, RZ ;  /* 0x0000000cff11723e */ /* 0x002fe200048060ff */
        /* <DEDUP_REMOVED lines=15> */
[----:B0-----:R-:W-:Y:S02]  /*da90*/  F2FP.SATFINITE.E5M2.F32.PACK_AB_MERGE_C R11, RZ, R6, RZ ;  /* 0x00000006ff0b723e */ /* 0x001fe400048060ff */
[C---:B------:R-:W-:Y:S01]  /*daa0*/  ISETP.LT.OR P5, PT, R41.reuse, 0x39, !P0 ;  /* 0x000000392900780c */ /* 0x040fe200047a1670 */
[----:B------:R0:W-:Y:S01]  /*dab0*/  @!P6 STG.E.U8 desc[UR16][R30.64+0x31], R7 ;  /* 0x000031071e00e986 */ /* 0x0001e2000c101110 */
[----:B-1----:R-:W-:Y:S02]  /*dac0*/  F2FP.SATFINITE.E5M2.F32.PACK_AB_MERGE_C R9, RZ, R4, RZ ;  /* 0x00000004ff09723e */ /* 0x002fe400048060ff */
[----:B------:R-:W-:Y:S01]  /*dad0*/  ISETP.LT.OR P6, PT, R41, 0x3a, !P0 ;  /* 0x0000003a2900780c */ /* 0x000fe200047c1670 */
[----:B------:R1:W-:Y:S04]  /*dae0*/  @!P2 STG.E.U8 desc[UR16][R28.64+0x39], R5 ;  /* 0x000039051c00a986 */ /* 0x0003e8000c101110 */
[----:B------:R3:W-:Y:S01]  /*daf0*/  @!P3 STG.E.U8 desc[UR16][R28.64+0x38], R11 ;  /* 0x0000380b1c00b986 */ /* 0x0007e2000c101110 */
[----:B------:R-:W-:Y:S01]  /*db00*/  FMUL R4, R227, UR20 ;  /* 0x00000014e3047c20 */ /* 0x000fe20008400000 */
[----:B------:R-:W-:-:S02]  /*db10*/  ISETP.LT.OR P3, PT, R41, 0x41, !P1 ;  /* 0x000000412900780c */ /* 0x000fc40004f61670 */
[----:B0-----:R-:W-:Y:S02]  /*db20*/  F2FP.SATFINITE.E5M2.F32.PACK_AB_MERGE_C R7, RZ, R3, RZ ;  /* 0x00000003ff07723e */ /* 0x001fe400048060ff */
[----:B-1----:R-:W-:Y:S01]  /*db30*/  F2FP.SATFINITE.E5M2.F32.PACK_AB_MERGE_C R5, RZ, R0, RZ ;  /* 0x00000000ff05723e */ /* 0x002fe200048060ff */
[----:B------:R-:W-:Y:S01]  /*db40*/  FMUL R0, R223, UR20 ;  /* 0x00000014df007c20 */ /* 0x000fe20008400000 */
[----:B------:R-:W-:Y:S01]  /*db50*/  ISETP.LT.OR P2, PT, R41, 0x42, !P1 ;  /* 0x000000422900780c */ /* 0x000fe20004f41670 */
[----:B------:R-:W2:Y:S01]  /*db60*/  LDL.LU R223, [R1+0x20] ;  /* 0x0000200001df7983 */ /* 0x000ea20000300800 */
[----:B---3--:R-:W-:Y:S02]  /*db70*/  F2FP.SATFINITE.E5M2.F32.PACK_AB_MERGE_C R11, RZ, R2, RZ ;  /* 0x00000002ff0b723e */ /* 0x008fe400048060ff */
[----:B------:R-:W-:Y:S01]  /*db80*/  F2FP.SATFINITE.E5M2.F32.PACK_AB_MERGE_C R13, RZ, R0, RZ ;  /* 0x00000000ff0d723e */ /* 0x000fe200048060ff */
[----:B----4-:R-:W-:Y:S01]  /*db90*/  FMUL R0, R225, UR20 ;  /* 0x00000014e1007c20 */ /* 0x010fe20008400000 */
[----:B------:R-:W-:Y:S01]  /*dba0*/  FMUL R2, R224, UR20 ;  /* 0x00000014e0027c20 */ /* 0x000fe20008400000 */
[----:B------:R-:W3:Y:S04]  /*dbb0*/  LDL.LU R225, [R1+0x24] ;  /* 0x0000240001e17983 */ /* 0x000ee80000300800 */
[----:B------:R-:W4:Y:S01]  /*dbc0*/  LDL.LU R224, [R1+0x28] ;  /* 0x0000280001e07983 */ /* 0x000f220000300800 */
[----:B------:R-:W-:-:S03]  /*dbd0*/  FMUL R3, R226, UR20 ;  /* 0x00000014e2037c20 */ /* 0x000fc60008400000 */
[----:B------:R-:W4:Y:S04]  /*dbe0*/  LDL.LU R226, [R1+0x2c] ;  /* 0x00002c0001e27983 */ /* 0x000f280000300800 */
[----:B------:R-:W4:Y:S04]  /*dbf0*/  LDL.LU R227, [R1+0x30] ;  /* 0x0000300001e37983 */ /* 0x000f280000300800 */
[----:B------:R-:W-:Y:S01]  /*dc00*/  @!P5 STG.E.U8 desc[UR16][R30.64+0x38], R9 ;  /* 0x000038091e00d986 */ /* 0x000fe2000c101110 */
[----:B------:R-:W-:-:S03]  /*dc10*/  ISETP.LT.OR P5, PT, R41, 0x41, !P0 ;  /* 0x000000412900780c */ /* 0x000fc600047a1670 */
[----:B------:R0:W-:Y:S01]  /*dc20*/  @!P6 STG.E.U8 desc[UR16][R30.64+0x39], R7 ;  /* 0x000039071e00e986 */ /* 0x0001e2000c101110 */
[----:B------:R-:W-:-:S03]  /*dc30*/  ISETP.LT.OR P6, PT, R41, 0x42, !P0 ;  /* 0x000000422900780c */ /* 0x000fc600047c1670 */
[----:B------:R-:W-:Y:S01]  /*dc40*/  @!P3 STG.E.U8 desc[UR16][R28.64+0x40], R11 ;  /* 0x0000400b1c00b986 */ /* 0x000fe2000c101110 */
[----:B------:R-:W-:-:S03]  /*dc50*/  ISETP.LT.OR P3, PT, R41, 0x49, !P1 ;  /* 0x000000492900780c */ /* 0x000fc60004f61670 */
[----:B------:R1:W-:Y:S01]  /*dc60*/  @!P2 STG.E.U8 desc[UR16][R28.64+0x41], R5 ;  /* 0x000041051c00a986 */ /* 0x0003e2000c101110 */
[----:B0-----:R-:W-:-:S03]  /*dc70*/  F2FP.SATFINITE.E5M2.F32.PACK_AB_MERGE_C R7, RZ, R0, RZ ;  /* 0x00000000ff07723e */ /* 0x001fc600048060ff */
[----:B------:R-:W-:Y:S01]  /*dc80*/  @!P5 STG.E.U8 desc[UR16][R30.64+0x40], R13 ;  /* 0x0000400d1e00d986 */ /* 0x000fe2000c101110 */
[C---:B------:R-:W-:Y:S02]  /*dc90*/  ISETP.LT.OR P2, PT, R41.reuse, 0x4a, !P1 ;  /* 0x0000004a2900780c */ /* 0x040fe40004f41670 */
[----:B-1----:R-:W-:Y:S01]  /*dca0*/  F2FP.SATFINITE.E5M2.F32.PACK_AB_MERGE_C R5, RZ, R2, RZ ;  /* 0x00000002ff05723e */ /* 0x002fe200048060ff */
[----:B------:R0:W-:Y:S01]  /*dcb0*/  @!P6 STG.E.U8 desc[UR16][R30.64+0x41], R7 ;  /* 0x000041071e00e986 */ /* 0x0001e2000c101110 */
[C---:B------:R-:W-:Y:S02]  /*dcc0*/  ISETP.LT.OR P5, PT, R41.reuse, 0x49, !P0 ;  /* 0x000000492900780c */ /* 0x040fe400047a1670 */
[C---:B------:R-:W-:Y:S01]  /*dcd0*/  ISETP.LT.OR P6, PT, R41.reuse, 0x4a, !P0 ;  /* 0x0000004a2900780c */ /* 0x040fe200047c1670 */
[----:B------:R1:W-:Y:S01]  /*dce0*/  @!P3 STG.E.U8 desc[UR16][R28.64+0x48], R5 ;  /* 0x000048051c00b986 */ /* 0x0003e2000c101110 */
[----:B------:R-:W-:Y:S02]  /*dcf0*/  ISETP.LT.OR P3, PT, R41, 0x51, !P1 ;  /* 0x000000512900780c */ /* 0x000fe40004f61670 */
[----:B------:R-:W-:-:S02]  /*dd00*/  F2FP.SATFINITE.E5M2.F32.PACK_AB_MERGE_C R9, RZ, R3, RZ ;  /* 0x00000003ff09723e */ /* 0x000fc400048060ff */
[----:B------:R-:W-:-:S03]  /*dd10*/  F2FP.SATFINITE.E5M2.F32.PACK_AB_MERGE_C R11, RZ, R4, RZ ;  /* 0x00000004ff0b723e */ /* 0x000fc600048060ff */
[----:B------:R1:W-:Y:S04]  /*dd20*/  @!P2 STG.E.U8 desc[UR16][R28.64+0x49], R9 ;  /* 0x000049091c00a986 */ /* 0x0003e8000c101110 */
[----:B------:R-:W-:Y:S01]  /*dd30*/  @!P5 STG.E.U8 desc[UR16][R30.64+0x48], R11 ;  /* 0x0000480b1e00d986 */ /* 0x000fe2000c101110 */
[----:B------:R-:W-:-:S03]  /*dd40*/  FMUL R0, R221, UR20 ;  /* 0x00000014dd007c20 */ /* 0x000fc60008400000 */
[----:B------:R-:W4:Y:S02]  /*dd50*/  LDL.LU R221, [R1+0x34] ;  /* 0x0000340001dd7983 */ /* 0x000f240000300800 */
[----:B0-----:R-:W-:-:S05]  /*dd60*/  F2FP.SATFINITE.E5M2.F32.PACK_AB_MERGE_C R7, RZ, R0, RZ ;  /* 0x00000000ff07723e */ /* 0x001fca00048060ff */
[----:B------:R-:W-:Y:S01]  /*dd70*/  @!P6 STG.E.U8 desc[UR16][R30.64+0x49], R7 ;  /* 0x000049071e00e986 */ /* 0x000fe2000c101110 */
[----:B--2---:R-:W-:-:S03]  /*dd80*/  FMUL R2, R220, UR20 ;  /* 0x00000014dc027c20 */ /* 0x004fc60008400000 */
[----:B------:R-:W2:Y:S02]  /*dd90*/  LDL.LU R220, [R1+0x38] ;  /* 0x0000380001dc7983 */ /* 0x000ea40000300800 */
[----:B-1----:R-:W-:-:S05]  /*dda0*/  F2FP.SATFINITE.E5M2.F32.PACK_AB_MERGE_C R5, RZ, R2, RZ ;  /* 0x00000002ff05723e */ /* 0x002fca00048060ff */
[----:B------:R0:W-:Y:S01]  /*ddb0*/  @!P3 STG.E.U8 desc[UR16][R28.64+0x50], R5 ;  /* 0x000050051c00b986 */ /* 0x0001e2000c101110 */
[----:B------:R-:W-:-:S03]  /*ddc0*/  FMUL R3, R222, UR20 ;  /* 0x00000014de037c20 */ /* 0x000fc60008400000 */
[----:B------:R-:W2:Y:S02]  /*ddd0*/  LDL.LU R222, [R1+0x3c] ;  /* 0x00003c0001de7983 */ /* 0x000ea40000300800 */
[----:B------:R-:W-:Y:S01]  /*dde0*/  F2FP.SATFINITE.E5M2.F32.PACK_AB_MERGE_C R9, RZ, R3, RZ ;  /* 0x00000003ff09723e */ /* 0x000fe200048060ff */
[----:B------:R-:W-:Y:S02]  /*ddf0*/  FMUL R0, R223, UR20 ;  /* 0x00000014df007c20 */ /* 0x000fe40008400000 */
[----:B------:R-:W2:Y:S03]  /*de00*/  LDL.LU R223, [R1+0x40] ;  /* 0x0000400001df7983 */ /* 0x000ea60000300800 */
[----:B------:R-:W-:Y:S01]  /*de10*/  F2FP.SATFINITE.E5M2.F32.PACK_AB_MERGE_C R13, RZ, R0, RZ ;  /* 0x00000000ff0d723e */ /* 0x000fe200048060ff */
[----:B---3--:R-:W-:Y:S02]  /*de20*/  FMUL R2, R225, UR20 ;  /* 0x00000014e1027c20 */ /* 0x008fe40008400000 */
[----:B------:R-:W3:Y:S01]  /*de30*/  LDL.LU R225, [R1+0x44] ;  /* 0x0000440001e17983 */ /* 0x000ee20000300800 */
[----:B----4-:R-:W-:-:S03]  /*de40*/  FMUL R0, R224, UR20 ;  /* 0x00000014e0007c20 */ /* 0x010fc60008400000 */
[----:B------:R-:W4:Y:S01]  /*de50*/  LDL.LU R224, [R1+0x48] ;  /* 0x0000480001e07983 */ /* 0x000f220000300800 */
[----:B------:R-:W-:Y:S01]  /*de60*/  FMUL R3, R226, UR20 ;  /* 0x00000014e2037c20 */ /* 0x000fe20008400000 */
[----:B0-----:R-:W-:Y:S02]  /*de70*/  F2FP.SATFINITE.E5M2.F32.PACK_AB_MERGE_C R5, RZ, R0, RZ ;  /* 0x00000000ff05723e */ /* 0x001fe400048060ff */
[----:B------:R-:W4:Y:S01]  /*de80*/  LDL.LU R226, [R1+0x4c] ;  /* 0x00004c0001e27983 */ /* 0x000f220000300800 */
[----:B------:R-:W-:-:S03]  /*de90*/  FMUL R0, R227, UR20 ;  /* 0x00000014e3007c20 */ /* 0x000fc60008400000 */
[----:B------:R-:W4:Y:S01]  /*dea0*/  LDL.LU R227, [R1+0x50] ;  /* 0x0000500001e37983 */ /* 0x000f220000300800 */
[C---:B------:R-:W-:Y:S02]  /*deb0*/  ISETP.LT.OR P2, PT, R41.reuse, 0x52, !P1 ;  /* 0x000000522900780c */ /* 0x040fe40004f41670 */
[C---:B------:R-:W-:Y:S01]  /*dec0*/  ISETP.LT.OR P6, PT, R41.reuse, 0x52, !P0 ;  /* 0x000000522900780c */ /* 0x040fe200047c1670 */
[----:B------:R-:W4:Y:S01]  /*ded0*/  LDL.LU R219, [R1+0x54] ;  /* 0x0000540001db7983 */ /* 0x000f220000300800 */
[C---:B------:R-:W-:Y:S02]  /*dee0*/  ISETP.LT.OR P5, PT, R41.reuse, 0x51, !P0 ;  /* 0x000000512900780c */ /* 0x040fe400047a1670 */
[----:B------:R-:W-:Y:S02]  /*def0*/  ISETP.LT.OR P3, PT, R41, 0x59, !P1 ;  /* 0x000000592900780c */ /* 0x000fe40004f61670 */
[----:B------:R-:W-:Y:S02]  /*df00*/  F2FP.SATFINITE.E5M2.F32.PACK_AB_MERGE_C R7, RZ, R2, RZ ;  /* 0x00000002ff07723e */ /* 0x000fe400048060ff */
[----:B------:R-:W-:-:S03]  /*df10*/  F2FP.SATFINITE.E5M2.F32.PACK_AB_MERGE_C R11, RZ, R0, RZ ;  /* 0x00000000ff0b723e */ /* 0x000fc600048060ff */
[----:B------:R0:W-:Y:S01]  /*df20*/  @!P2 STG.E.U8 desc[UR16][R28.64+0x51], R9 ;  /* 0x000051091c00a986 */ /* 0x0001e2000c101110 */
[----:B------:R-:W-:-:S03]  /*df30*/  ISETP.LT.OR P2, PT, R41, 0x5a, !P1 ;  /* 0x0000005a2900780c */ /* 0x000fc60004f41670 */
[----:B------:R-:W-:Y:S01]  /*df40*/  @!P6 STG.E.U8 desc[UR16][R30.64+0x51], R7 ;  /* 0x000051071e00e986 */ /* 0x000fe2000c101110 */
[----:B------:R-:W-:-:S03]  /*df50*/  ISETP.LT.OR P6, PT, R41, 0x5a, !P0 ;  /* 0x0000005a2900780c */ /* 0x000fc600047c1670 */
[----:B------:R-:W-:Y:S01]  /*df60*/  @!P5 STG.E.U8 desc[UR16][R30.64+0x50], R13 ;  /* 0x0000500d1e00d986 */ /* 0x000fe2000c101110 */
[----:B0-----:R-:W-:-:S03]  /*df70*/  F2FP.SATFINITE.E5M2.F32.PACK_AB_MERGE_C R9, RZ, R3, RZ ;  /* 0x00000003ff09723e */ /* 0x001fc600048060ff */
[----:B------:R0:W-:Y:S04]  /*df80*/  @!P3 STG.E.U8 desc[UR16][R28.64+0x58], R5 ;  /* 0x000058051c00b986 */ /* 0x0001e8000c101110 */
[----:B------:R1:W-:Y:S01]  /*df90*/  @!P2 STG.E.U8 desc[UR16][R28.64+0x59], R9 ;  /* 0x000059091c00a986 */ /* 0x0003e2000c101110 */
[----:B------:R-:W-:-:S03]  /*dfa0*/  FMUL R0, R221, UR20 ;  /* 0x00000014dd007c20 */ /* 0x000fc60008400000 */
[----:B------:R-:W4:Y:S02]  /*dfb0*/  LDL.LU R221, [R1+0x58] ;  /* 0x0000580001dd7983 */ /* 0x000f240000300800 */
[----:B0-----:R-:W-:-:S05]  /*dfc0*/  F2FP.SATFINITE.E5M2.F32.PACK_AB_MERGE_C R5, RZ, R0, RZ ;  /* 0x00000000ff05723e */ /* 0x001fca00048060ff */
[----:B------:R0:W-:Y:S01]  /*dfd0*/  @!P6 STG.E.U8 desc[UR16][R30.64+0x59], R5 ;  /* 0x000059051e00e986 */ /* 0x0001e2000c101110 */
[----:B--2---:R-:W-:-:S03]  /*dfe0*/  FMUL R2, R220, UR20 ;  /* 0x00000014dc027c20 */ /* 0x004fc60008400000 */
[----:B------:R-:W2:Y:S02]  /*dff0*/  LDL.LU R220, [R1+0x5c] ;  /* 0x00005c0001dc7983 */ /* 0x000ea40000300800 */
[----:B------:R-:W-:Y:S01]  /*e000*/  F2FP.SATFINITE.E5M2.F32.PACK_AB_MERGE_C R7, RZ, R2, RZ ;  /* 0x00000002ff07723e */ /* 0x000fe200048060ff */
[----:B------:R-:W-:Y:S02]  /*e010*/  FMUL R3, R222, UR20 ;  /* 0x00000014de037c20 */ /* 0x000fe40008400000 */
[----:B------:R-:W2:Y:S03]  /*e020*/  LDL.LU R222, [R1+0x60] ;  /* 0x0000600001de7983 */ /* 0x000ea60000300800 */
[----:B-1----:R-:W-:Y:S01]  /*e030*/  F2FP.SATFINITE.E5M2.F32.PACK_AB_MERGE_C R9, RZ, R3, RZ ;  /* 0x00000003ff09723e */ /* 0x002fe200048060ff */
[----:B------:R-:W-:Y:S02]  /*e040*/  FMUL R4, R223, UR20 ;  /* 0x00000014df047c20 */ /* 0x000fe40008400000 */
[----:B------:R-:W2:Y:S01]  /*e050*/  LDL.LU R223, [R1+0x64] ;  /* 0x0000640001df7983 */ /* 0x000ea20000300800 */
[----:B---3--:R-:W-:-:S03]  /*e060*/  FMUL R0, R225, UR20 ;  /* 0x00000014e1007c20 */ /* 0x008fc60008400000 */
[----:B------:R-:W3:Y:S01]  /*e070*/  LDL.LU R225, [R1+0x68] ;  /* 0x0000680001e17983 */ /* 0x000ee20000300800 */
[----:B----4-:R-:W-:Y:S01]  /*e080*/  FMUL R2, R224, UR20 ;  /* 0x00000014e0027c20 */ /* 0x010fe20008400000 */
[----:B0-----:R-:W-:Y:S02]  /*e090*/  F2FP.SATFINITE.E5M2.F32.PACK_AB_MERGE_C R5, RZ, R0, RZ ;  /* 0x00000000ff05723e */ /* 0x001fe400048060ff */
[----:B------:R-:W4:Y:S01]  /*e0a0*/  LDL.LU R224, [R1+0x6c] ;  /* 0x00006c0001e07983 */ /* 0x000f220000300800 */
[----:B------:R-:W-:-:S03]  /*e0b0*/  FMUL R3, R226, UR20 ;  /* 0x00000014e2037c20 */ /* 0x000fc60008400000 */
[----:B------:R-:W4:Y:S01]  /*e0c0*/  LDL.LU R226, [R1+0x70] ;  /* 0x0000700001e27983 */ /* 0x000f220000300800 */
[----:B------:R-:W-:-:S03]  /*e0d0*/  FMUL R0, R227, UR20 ;  /* 0x00000014e3007c20 */ /* 0x000fc60008400000 */
[----:B------:R-:W4:Y:S01]  /*e0e0*/  LDL.LU R227, [R1+0x74] ;  /* 0x0000740001e37983 */ /* 0x000f220000300800 */
[C---:B------:R-:W-:Y:S02]  /*e0f0*/  ISETP.LT.OR P5, PT, R41.reuse, 0x59, !P0 ;  /* 0x000000592900780c */ /* 0x040fe400047a1670 */
[C---:B------:R-:W-:Y:S02]  /*e100*/  ISETP.LT.OR P2, PT, R41.reuse, 0x62, !P1 ;  /* 0x000000622900780c */ /* 0x040fe40004f41670 */
[C---:B------:R-:W-:Y:S02]  /*e110*/  ISETP.LT.OR P3, PT, R41.reuse, 0x61, !P1 ;  /* 0x000000612900780c */ /* 0x040fe40004f61670 */
[----:B------:R-:W-:-:S07]  /*e120*/  ISETP.LT.OR P6, PT, R41, 0x62, !P0 ;  /* 0x000000622900780c */ /* 0x000fce00047c1670 */
[----:B------:R-:W-:Y:S01]  /*e130*/  @!P5 STG.E.U8 desc[UR16][R30.64+0x58], R11 ;  /* 0x0000580b1e00d986 */ /* 0x000fe2000c101110 */
[----:B------:R-:W-:-:S03]  /*e140*/  ISETP.LT.OR P5, PT, R41, 0x61, !P0 ;  /* 0x000000612900780c */ /* 0x000fc600047a1670 */
[----:B------:R0:W-:Y:S01]  /*e150*/  @!P2 STG.E.U8 desc[UR16][R28.64+0x61], R9 ;  /* 0x000061091c00a986 */ /* 0x0001e2000c101110 */
[----:B------:R-:W-:-:S03]  /*e160*/  ISETP.LT.OR P2, PT, R41, 0x6a, !P1 ;  /* 0x0000006a2900780c */ /* 0x000fc60004f41670 */
[----:B------:R1:W-:Y:S01]  /*e170*/  @!P3 STG.E.U8 desc[UR16][R28.64+0x60], R7 ;  /* 0x000060071c00b986 */ /* 0x0003e2000c101110 */
[----:B------:R-:W-:Y:S02]  /*e180*/  ISETP.LT.OR P3, PT, R41, 0x69, !P1 ;  /* 0x000000692900780c */ /* 0x000fe40004f61670 */
[----:B------:R-:W-:Y:S01]  /*e190*/  F2FP.SATFINITE.E5M2.F32.PACK_AB_MERGE_C R13, RZ, R4, RZ ;  /* 0x00000004ff0d723e */ /* 0x000fe200048060ff */
[----:B------:R1:W-:Y:S01]  /*e1a0*/  @!P6 STG.E.U8 desc[UR16][R30.64+0x61], R5 ;  /* 0x000061051e00e986 */ /* 0x0003e2000c101110 */
[----:B0-----:R-:W-:-:S03]  /*e1b0*/  F2FP.SATFINITE.E5M2.F32.PACK_AB_MERGE_C R9, RZ, R3, RZ ;  /* 0x00000003ff09723e */ /* 0x001fc600048060ff */
[----:B------:R-:W-:Y:S01]  /*e1c0*/  @!P5 STG.E.U8 desc[UR16][R30.64+0x60], R13 ;  /* 0x0000600d1e00d986 */ /* 0x000fe2000c101110 */
[----:B-1----:R-:W-:-:S03]  /*e1d0*/  F2FP.SATFINITE.E5M2.F32.PACK_AB_MERGE_C R7, RZ, R2, RZ ;  /* 0x00000002ff07723e */ /* 0x002fc600048060ff */
[----:B------:R-:W-:Y:S01]  /*e1e0*/  @!P2 STG.E.U8 desc[UR16][R28.64+0x69], R9 ;  /* 0x000069091c00a986 */ /* 0x000fe2000c101110 */
[C---:B------:R-:W-:Y:S02]  /*e1f0*/  ISETP.LT.OR P5, PT, R41.reuse, 0x69, !P0 ;  /* 0x000000692900780c */ /* 0x040fe400047a1670 */
[C---:B------:R-:W-:Y:S01]  /*e200*/  ISETP.LT.OR P6, PT, R41.reuse, 0x6a, !P0 ;  /* 0x0000006a2900780c */ /* 0x040fe200047c1670 */
[----:B------:R0:W-:Y:S01]  /*e210*/  @!P3 STG.E.U8 desc[UR16][R28.64+0x68], R7 ;  /* 0x000068071c00b986 */ /* 0x0001e2000c101110 */
[----:B------:R-:W-:Y:S01]  /*e220*/  ISETP.LT.OR P2, PT, R41, 0x72, !P1 ;  /* 0x000000722900780c */ /* 0x000fe20004f41670 */
[----:B------:R-:W-:Y:S01]  /*e230*/  FMUL R2, R219, UR20 ;  /* 0x00000014db027c20 */ /* 0x000fe20008400000 */
[----:B------:R-:W-:Y:S02]  /*e240*/  ISETP.LT.OR P3, PT, R41, 0x71, !P1 ;  /* 0x000000712900780c */ /* 0x000fe40004f61670 */
[----:B------:R-:W-:Y:S02]  /*e250*/  F2FP.SATFINITE.E5M2.F32.PACK_AB_MERGE_C R11, RZ, R0, RZ ;  /* 0x00000000ff0b723e */ /* 0x000fe400048060ff */
[----:B------:R-:W-:-:S03]  /*e260*/  F2FP.SATFINITE.E5M2.F32.PACK_AB_MERGE_C R5, RZ, R2, RZ ;  /* 0x00000002ff05723e */ /* 0x000fc600048060ff */
[----:B------:R-:W-:Y:S01]  /*e270*/  @!P5 STG.E.U8 desc[UR16][R30.64+0x68], R11 ;  /* 0x0000680b1e00d986 */ /* 0x000fe2000c101110 */
[----:B------:R-:W-:-:S03]  /*e280*/  ISETP.LT.OR P5, PT, R41, 0x71, !P0 ;  /* 0x000000712900780c */ /* 0x000fc600047a1670 */
[----:B------:R-:W-:Y:S01]  /*e290*/  @!P6 STG.E.U8 desc[UR16][R30.64+0x69], R5 ;  /* 0x000069051e00e986 */ /* 0x000fe2000c101110 */
[----:B------:R-:W-:Y:S01]  /*e2a0*/  ISETP.LT.OR P6, PT, R41, 0x72, !P0 ;  /* 0x000000722900780c */ /* 0x000fe200047c1670 */
[----:B------:R-:W-:-:S05]  /*e2b0*/  FMUL R0, R221, UR20 ;  /* 0x00000014dd007c20 */ /* 0x000fca0008400000 */
[----:B0-----:R-:W-:-:S05]  /*e2c0*/  F2FP.SATFINITE.E5M2.F32.PACK_AB_MERGE_C R7, RZ, R0, RZ ;  /* 0x00000000ff07723e */ /* 0x001fca00048060ff */
[----:B------:R0:W-:Y:S01]  /*e2d0*/  @!P3 STG.E.U8 desc[UR16][R28.64+0x70], R7 ;  /* 0x000070071c00b986 */ /* 0x0001e2000c101110 */
[C---:B------:R-:W-:Y:S02]  /*e2e0*/  ISETP.LT.OR P3, PT, R41.reuse, 0x79, !P0 ;  /* 0x000000792900780c */ /* 0x040fe40004761670 */
[----:B------:R-:W-:Y:S01]  /*e2f0*/  ISETP.LT.OR P0, PT, R41, 0x7a, !P0 ;  /* 0x0000007a2900780c */ /* 0x000fe20004701670 */
[----:B--2---:R-:W-:-:S05]  /*e300*/  FMUL R3, R220, UR20 ;  /* 0x00000014dc037c20 */ /* 0x004fca0008400000 */
[----:B------:R-:W-:-:S05]  /*e310*/  F2FP.SATFINITE.E5M2.F32.PACK_AB_MERGE_C R9, RZ, R3, RZ ;  /* 0x00000003ff09723e */ /* 0x000fca00048060ff */
[----:B------:R1:W-:Y:S01]  /*e320*/  @!P2 STG.E.U8 desc[UR16][R28.64+0x71], R9 ;  /* 0x000071091c00a986 */ /* 0x0003e2000c101110 */
[C---:B------:R-:W-:Y:S02]  /*e330*/  ISETP.LT.OR P2, PT, R41.reuse, 0x79, !P1 ;  /* 0x000000792900780c */ /* 0x040fe40004f41670 */
[----:B------:R-:W-:Y:S01]  /*e340*/  ISETP.LT.OR P1, PT, R41, 0x7a, !P1 ;  /* 0x0000007a2900780c */ /* 0x000fe20004f21670 */
[----:B------:R-:W-:-:S05]  /*e350*/  FMUL R0, R222, UR20 ;  /* 0x00000014de007c20 */ /* 0x000fca0008400000 */
[----:B------:R-:W-:-:S05]  /*e360*/  F2FP.SATFINITE.E5M2.F32.PACK_AB_MERGE_C R13, RZ, R0, RZ ;  /* 0x00000000ff0d723e */ /* 0x000fca00048060ff */
[----:B------:R2:W-:Y:S01]  /*e370*/  @!P5 STG.E.U8 desc[UR16][R30.64+0x70], R13 ;  /* 0x0000700d1e00d986 */ /* 0x0005e2000c101110 */
[----:B------:R-:W-:Y:S01]  /*e380*/  FMUL R0, R223, UR20 ;  /* 0x00000014df007c20 */ /* 0x000fe20008400000 */
[----:B---3--:R-:W-:Y:S01]  /*e390*/  FMUL R2, R225, UR20 ;  /* 0x00000014e1027c20 */ /* 0x008fe20008400000 */
[----:B----4-:R-:W-:-:S03]  /*e3a0*/  FMUL R3, R224, UR20 ;  /* 0x00000014e0037c20 */ /* 0x010fc60008400000 */
[----:B0-----:R-:W-:Y:S01]  /*e3b0*/  F2FP.SATFINITE.E5M2.F32.PACK_AB_MERGE_C R7, RZ, R0, RZ ;  /* 0x00000000ff07723e */ /* 0x001fe200048060ff */
[----:B------:R-:W-:Y:S01]  /*e3c0*/  FMUL R4, R226, UR20 ;  /* 0x00000014e2047c20 */ /* 0x000fe20008400000 */
[----:B------:R-:W-:Y:S01]  /*e3d0*/  FMUL R5, R227, UR20 ;  /* 0x00000014e3057c20 */ /* 0x000fe20008400000 */
[----:B-1----:R-:W-:Y:S02]  /*e3e0*/  F2FP.SATFINITE.E5M2.F32.PACK_AB_MERGE_C R9, RZ, R2, RZ ;  /* 0x00000002ff09723e */ /* 0x002fe400048060ff */
[----:B------:R-:W-:Y:S02]  /*e3f0*/  F2FP.SATFINITE.E5M2.F32.PACK_AB_MERGE_C R3, RZ, R3, RZ ;  /* 0x00000003ff03723e */ /* 0x000fe400048060ff */
[----:B------:R-:W-:Y:S02]  /*e400*/  F2FP.SATFINITE.E5M2.F32.PACK_AB_MERGE_C R11, RZ, R4, RZ ;  /* 0x00000004ff0b723e */ /* 0x000fe400048060ff */
[----:B------:R-:W-:Y:S01]  /*e410*/  F2FP.SATFINITE.E5M2.F32.PACK_AB_MERGE_C R5, RZ, R5, RZ ;  /* 0x00000005ff05723e */ /* 0x000fe200048060ff */
[----:B------:R2:W-:Y:S04]  /*e420*/  @!P6 STG.E.U8 desc[UR16][R30.64+0x71], R7 ;  /* 0x000071071e00e986 */ /* 0x0005e8000c101110 */
[----:B------:R2:W-:Y:S04]  /*e430*/  @!P2 STG.E.U8 desc[UR16][R28.64+0x78], R9 ;  /* 0x000078091c00a986 */ /* 0x0005e8000c101110 */
[----:B------:R2:W-:Y:S04]  /*e440*/  @!P1 STG.E.U8 desc[UR16][R28.64+0x79], R3 ;  /* 0x000079031c009986 */ /* 0x0005e8000c101110 */
[----:B------:R2:W-:Y:S04]  /*e450*/  @!P3 STG.E.U8 desc[UR16][R30.64+0x78], R11 ;  /* 0x0000780b1e00b986 */ /* 0x0005e8000c101110 */
[----:B------:R2:W-:Y:S02]  /*e460*/  @!P0 STG.E.U8 desc[UR16][R30.64+0x79], R5 ;  /* 0x000079051e008986 */ /* 0x0005e4000c101110 */
.L_x_290:
[----:B------:R-:W-:Y:S05]  /*e470*/  BSYNC B0 ;  /* 0x0000000000007941 */ /* 0x000fea0003800000 */
.L_x_32:
[----:B0-2---:R-:W2:Y:S04]  /*e480*/  LDL.LU R3, [R1+0x78] ;  /* 0x0000780001037983 */ /* 0x005ea80000300800 */
[----:B-----5:R-:W2:Y:S01]  /*e490*/  LDL.LU R2, [R1+0x7c] ;  /* 0x00007c0001027983 */ /* 0x020ea20000300800 */
[----:B------:R-:W-:Y:S01]  /*e4a0*/  ULDC UR6, c[0x0][0xc] ;  /* 0x0000030000067ab9 */ /* 0x000fe20000000800 */
[----:B------:R-:W-:Y:S01]  /*e4b0*/  ULDC UR7, c[0x0][0x10] ;  /* 0x0000040000077ab9 */ /* 0x000fe20000000800 */
[----:B------:R-:W2:Y:S01]  /*e4c0*/  LDC R5, c[0x0][0x14] ;  /* 0x00000500ff057b82 */ /* 0x000ea20000000800 */
[----:B------:R-:W-:Y:S01]  /*e4d0*/  UIMAD.WIDE.U32 UR6, UR6, UR7, URZ ;  /* 0x00000007060672a5 */ /* 0x000fe2000f8e003f */
[----:B------:R-:W-:Y:S01]  /*e4e0*/  PRMT R0, RZ, 0x7610, R0 ;  /* 0x00007610ff007816 */ /* 0x000fe20000000000 */
[----:B------:R-:W-:-:S04]  /*e4f0*/  UMOV UR22, 0xffffffff ;  /* 0xffffffff00167882 */ /* 0x000fc80000000000 */
[----:B--2---:R-:W-:-:S04]  /*e500*/  IMAD.WIDE.U32 R2, R5, UR6, R2 ;  /* 0x0000000605027c25 */ /* 0x004fc8000f8e0002 */
[----:B------:R-:W-:Y:S01]  /*e510*/  IMAD R5, R5, UR7, RZ ;  /* 0x0000000705057c24 */ /* 0x000fe2000f8e02ff */
[----:B------:R-:W-:Y:S01]  /*e520*/  ULDC.64 UR6, c[0x0][0x650] ;  /* 0x0001940000067ab9 */ /* 0x000fe20000000a00 */
[----:B------:R-:W-:Y:S01]  /*e530*/  IMAD.MOV.U32 R19, RZ, RZ, R2 ;  /* 0x000000ffff137224 */ /* 0x000fe200078e0002 */
[----:B------:R-:W-:Y:S01]  /*e540*/  ISETP.GE.U32.AND P0, PT, R2, UR6, PT ;  /* 0x0000000602007c0c */ /* 0x000fe2000bf06070 */
[----:B------:R-:W-:Y:S02]  /*e550*/  IMAD.IADD R22, R3, 0x1, R5 ;  /* 0x0000000103167824 */ /* 0x000fe400078e0205 */
[----:B------:R-:W-:-:S03]  /*e560*/  IMAD.MOV.U32 R2, RZ, RZ, -0x1 ;  /* 0xffffffffff027424 */ /* 0x000fc600078e00ff */
[----:B------:R0:W-:Y:S01]  /*e570*/  STL [R1+0x78], R22 ;  /* 0x0000781601007387 */ /* 0x0001e20000100800 */
[----:B------:R-:W-:-:S03]  /*e580*/  ISETP.GE.U32.AND.EX P0, PT, R22, UR7, PT, P0 ;  /* 0x0000000716007c0c */ /* 0x000fc6000bf06100 */
[----:B------:R0:W-:Y:S04]  /*e590*/  STL [R1+0x7c], R19 ;  /* 0x00007c1301007387 */ /* 0x0001e80000100800 */
[----:B------:R0:W-:Y:S06]  /*e5a0*/  STL [R1+0x80], R2 ;  /* 0x0000800201007387 */ /* 0x0001ec0000100800 */
[----:B------:R-:W-:Y:S05]  /*e5b0*/  @P0 BRA `(.L_x_291) ;  /* 0x00000004006c0947 */ /* 0x000fea0003800000 */
[----:B------:R-:W2:Y:S01]  /*e5c0*/  S2R R14, SR_CTAID.X ;  /* 0x00000000000e7919 */ /* 0x000ea20000002500 */
[----:B------:R-:W5:Y:S01]  /*e5d0*/  LDC.64 R8, c[0x0][0x628] ;  /* 0x00018a00ff087b82 */ /* 0x000f620000000a00 */
[----:B------:R-:W-:Y:S01]  /*e5e0*/  ULDC UR6, c[0x0][0x150] ;  /* 0x0000540000067ab9 */ /* 0x000fe20000000800 */
[----:B------:R-:W-:Y:S01]  /*e5f0*/  IMAD.MOV.U32 R6, RZ, RZ, R19 ;  /* 0x000000ffff067224 */ /* 0x000fe200078e0013 */
[----:B------:R-:W0:Y:S01]  /*e600*/  S2R R16, SR_CTAID.Y ;  /* 0x0000000000107919 */ /* 0x000e220000002600 */
[----:B------:R-:W-:-:S04]  /*e610*/  IMAD.MOV.U32 R7, RZ, RZ, R22 ;  /* 0x000000ffff077224 */ /* 0x000fc800078e0016 */
[----:B------:R-:W0:Y:S08]  /*e620*/  LDC R17, c[0x0][0x144] ;  /* 0x00005100ff117b82 */ /* 0x000e300000000800 */
[----:B------:R-:W0:Y:S08]  /*e630*/  LDC R10, c[0x0][0x630] ;  /* 0x00018c00ff0a7b82 */ /* 0x000e300000000800 */
[----:B------:R-:W0:Y:S01]  /*e640*/  LDC.64 R12, c[0x0][0x620] ;  /* 0x00018800ff0c7b82 */ /* 0x000e220000000a00 */
[----:B-----5:R-:W-:-:S04]  /*e650*/  ISETP.NE.U32.AND P0, PT, R8, RZ, PT ;  /* 0x000000ff0800720c */ /* 0x020fc80003f05070 */
[----:B------:R-:W-:Y:S02]  /*e660*/  ISETP.NE.AND.EX P0, PT, R9, RZ, PT, P0 ;  /* 0x000000ff0900720c */ /* 0x000fe40003f05300 */
[----:B--2---:R-:W-:-:S05]  /*e670*/  I2FP.F32.U32 R0, R14 ;  /* 0x0000000e00007245 */ /* 0x004fca0000201000 */
[----:B------:R-:W-:-:S04]  /*e680*/  FMUL R0, R0, UR6 ;  /* 0x0000000600007c20 */ /* 0x000fc80008400000 */
[----:B------:R2:W0:Y:S02]  /*e690*/  F2I.U32.TRUNC.NTZ R15, R0 ;  /* 0x00000000000f7305 */ /* 0x000424000020f000 */
[----:B------:R-:W-:Y:S05]  /*e6a0*/  @!P0 BRA `(.L_x_292) ;  /* 0x0000000000288947 */ /* 0x000fea0003800000 */
[----:B--2---:R-:W2:Y:S02]  /*e6b0*/  LDC R0, c[0x0][0x634] ;  /* 0x00018d00ff007b82 */ /* 0x004ea40000000800 */
[----:B--2---:R-:W-:-:S05]  /*e6c0*/  IADD3 R7, P0, R19, R0, RZ ;  /* 0x0000000013077210 */ /* 0x004fca0007f1e0ff */
[----:B------:R-:W-:-:S04]  /*e6d0*/  IMAD.X R11, RZ, RZ, R22, P0 ;  /* 0x000000ffff0b7224 */ /* 0x000fc800000e0616 */
[----:B0-----:R-:W-:-:S04]  /*e6e0*/  IMAD.WIDE.U32 R2, R11, R8, RZ ;  /* 0x000000080b027225 */ /* 0x001fc800078e00ff */
[----:B------:R-:W-:-:S04]  /*e6f0*/  IMAD.WIDE.U32 R4, P0, R7, R9, R2 ;  /* 0x0000000907047225 */ /* 0x000fc80007800002 */
[----:B------:R-:W-:-:S04]  /*e700*/  IMAD.WIDE.U32 R2, R7, R8, RZ ;  /* 0x0000000807027225 */ /* 0x000fc800078e00ff */
[----:B------:R-:W-:Y:S01]  /*e710*/  IMAD.X R7, RZ, RZ, RZ, P0 ;  /* 0x000000ffff077224 */ /* 0x000fe200000e06ff */
[----:B------:R-:W-:Y:S01]  /*e720*/  IADD3 RZ, P0, R3, R4, RZ ;  /* 0x0000000403ff7210 */ /* 0x000fe20007f1e0ff */
[----:B------:R-:W-:-:S04]  /*e730*/  IMAD.MOV.U32 R6, RZ, RZ, R5 ;  /* 0x000000ffff067224 */ /* 0x000fc800078e0005 */
[----:B------:R-:W-:-:S08]  /*e740*/  IMAD.WIDE.U32.X R6, R11, R9, R6, P0 ;  /* 0x000000090b067225 */ /* 0x000fd000000e0406 */
.L_x_292:
[-CC-:B01----:R-:W-:Y:S01]  /*e750*/  SHF.R.U64 R24, R6, R10.reuse, R7.reuse ;  /* 0x0000000a06187219 */ /* 0x183fe20000001207 */
[----:B------:R-:W0:Y:S01]  /*e760*/  LDC.64 R20, c[0x0][0x640] ;  /* 0x00019000ff147b82 */ /* 0x000e220000000a00 */
[----:B--2---:R-:W-:Y:S01]  /*e770*/  SHF.R.U32.HI R0, RZ, R10, R7 ;  /* 0x0000000aff007219 */ /* 0x004fe20000011607 */
[----:B------:R-:W-:Y:S01]  /*e780*/  IMAD.MOV.U32 R2, RZ, RZ, R19 ;  /* 0x000000ffff027224 */ /* 0x000fe200078e0013 */
[----:B------:R-:W-:Y:S01]  /*e790*/  IADD3 R5, P0, RZ, -R24, RZ ;  /* 0x80000018ff057210 */ /* 0x000fe20007f1e0ff */
[----:B------:R-:W-:Y:S01]  /*e7a0*/  IMAD.MOV R15, RZ, RZ, -R15 ;  /* 0x000000ffff0f7224 */ /* 0x000fe200078e0a0f */
[----:B------:R-:W-:Y:S01]  /*e7b0*/  ULDC UR6, c[0x0][0x154] ;  /* 0x0000550000067ab9 */ /* 0x000fe20000000800 */
[----:B------:R-:W-:Y:S02]  /*e7c0*/  IMAD.MOV.U32 R7, RZ, RZ, 0x1 ;  /* 0x00000001ff077424 */ /* 0x000fe400078e00ff */
[----:B------:R-:W1:Y:S01]  /*e7d0*/  LDC R4, c[0x0][0x618] ;  /* 0x00018600ff047b82 */ /* 0x000e620000000800 */
[----:B------:R-:W-:-:S02]  /*e7e0*/  IMAD.X R3, RZ, RZ, ~R0, P0 ;  /* 0x000000ffff037224 */ /* 0x000fc400000e0e00 */
[----:B------:R-:W-:Y:S02]  /*e7f0*/  IMAD R15, R17, R15, R14 ;  /* 0x0000000f110f7224 */ /* 0x000fe400078e020e */
[-C--:B------:R-:W-:Y:S02]  /*e800*/  IMAD R0, R3, R12.reuse, RZ ;  /* 0x0000000c03007224 */ /* 0x080fe400078e02ff */
[----:B------:R-:W-:Y:S01]  /*e810*/  IMAD.MOV.U32 R3, RZ, RZ, R22 ;  /* 0x000000ffff037224 */ /* 0x000fe200078e0016 */
[----:B------:R-:W2:Y:S01]  /*e820*/  LDC R6, c[0x0][0x608] ;  /* 0x00018200ff067b82 */ /* 0x000ea20000000800 */
[----:B------:R-:W-:-:S04]  /*e830*/  IMAD.WIDE.U32 R2, R5, R12, R2 ;  /* 0x0000000c05027225 */ /* 0x000fc800078e0002 */
[----:B------:R-:W-:-:S03]  /*e840*/  IMAD R5, R5, R13, R0 ;  /* 0x0000000d05057224 */ /* 0x000fc600078e0200 */
[----:B------:R-:W5:Y:S01]  /*e850*/  LDC R18, c[0x0][0x658] ;  /* 0x00019600ff127b82 */ /* 0x000f620000000800 */
[----:B------:R-:W-:Y:S01]  /*e860*/  I2FP.F32.U32 R0, R16 ;  /* 0x0000001000007245 */ /* 0x000fe20000201000 */
[----:B------:R-:W-:Y:S01]  /*e870*/  IMAD.IADD R3, R3, 0x1, R5 ;  /* 0x0000000103037824 */ /* 0x000fe200078e0205 */
[----:B0-----:R-:W-:Y:S01]  /*e880*/  ISETP.NE.U32.AND P0, PT, R20, RZ, PT ;  /* 0x000000ff1400720c */ /* 0x001fe20003f05070 */
[----:B------:R-:W-:Y:S02]  /*e890*/  IMAD.MOV.U32 R5, RZ, RZ, -0x1 ;  /* 0xffffffffff057424 */ /* 0x000fe400078e00ff */
[----:B------:R-:W-:Y:S02]  /*e8a0*/  FMUL R0, R0, UR6 ;  /* 0x0000000600007c20 */ /* 0x000fe40008400000 */
[----:B------:R-:W0:Y:S01]  /*e8b0*/  LDC R13, c[0x0][0x148] ;  /* 0x00005200ff0d7b82 */ /* 0x000e220000000800 */
[----:B-1----:R-:W-:Y:S01]  /*e8c0*/  SHF.R.U64 R10, R2, R4, R3 ;  /* 0x00000004020a7219 */ /* 0x002fe20000001203 */
[----:B------:R1:W0:Y:S01]  /*e8d0*/  F2I.U32.TRUNC.NTZ R12, R0 ;  /* 0x00000000000c7305 */ /* 0x000222000020f000 */
[----:B------:R-:W-:-:S02]  /*e8e0*/  ISETP.NE.AND.EX P0, PT, R21, RZ, PT, P0 ;  /* 0x000000ff1500720c */ /* 0x000fc40003f05300 */
[----:B------:R-:W-:-:S03]  /*e8f0*/  SHF.R.U32.HI R3, RZ, R4, R3 ;  /* 0x00000004ff037219 */ /* 0x000fc60000011603 */
[----:B------:R-:W0:Y:S01]  /*e900*/  LDC R14, c[0x0][0x600] ;  /* 0x00018000ff0e7b82 */ /* 0x000e220000000800 */
[-CC-:B--2---:R-:W-:Y:S02]  /*e910*/  SHF.R.U64 R8, R10, R6.reuse, R3.reuse ;  /* 0x000000060a087219 */ /* 0x184fe40000001203 */
[----:B------:R-:W-:-:S05]  /*e920*/  SHF.R.U32.HI R3, RZ, R6, R3 ;  /* 0x00000006ff037219 */ /* 0x000fca0000011603 */
[----:B------:R-:W2:Y:S01]  /*e930*/  LDC R19, c[0x0][0x648] ;  /* 0x00019200ff137b82 */ /* 0x000ea20000000800 */
[-CC-:B-----5:R-:W-:Y:S02]  /*e940*/  SHF.R.U64 R11, R8, R18.reuse, R3.reuse ;  /* 0x00000012080b7219 */ /* 0x1a0fe40000001203 */
[-C--:B------:R-:W-:Y:S02]  /*e950*/  SHF.L.U32 R5, R5, R18.reuse, RZ ;  /* 0x0000001205057219 */ /* 0x080fe400000006ff */
[-C--:B------:R-:W-:Y:S01]  /*e960*/  SHF.R.U32.HI R3, RZ, R18.reuse, R3 ;  /* 0x00000012ff037219 */ /* 0x080fe20000011603 */
[----:B------:R-:W-:Y:S01]  /*e970*/  IMAD.MOV.U32 R2, RZ, RZ, R11 ;  /* 0x000000ffff027224 */ /* 0x000fe200078e000b */
[----:B------:R-:W-:Y:S01]  /*e980*/  SHF.L.U32 R40, R7, R18, RZ ;  /* 0x0000001207287219 */ /* 0x000fe200000006ff */
[----:B------:R-:W0:Y:S01]  /*e990*/  LDC R22, c[0x0][0x638] ;  /* 0x00018e00ff167b82 */ /* 0x000e220000000800 */
[----:B------:R-:W-:-:S07]  /*e9a0*/  LOP3.LUT R17, RZ, R5, RZ, 0x33, !PT ;  /* 0x00000005ff117212 */ /* 0x000fce00078e33ff */
[----:B------:R-:W0:Y:S01]  /*e9b0*/  LDC R23, c[0x0][0x610] ;  /* 0x00018400ff177b82 */ /* 0x000e220000000800 */
[----:B-1----:R-:W-:Y:S05]  /*e9c0*/  @!P0 BRA `(.L_x_293) ;  /* 0x0000000000288947 */ /* 0x002fea0003800000 */
        /* <DEDUP_REMOVED lines=10> */
.L_x_293:
[----:B--2---:R-:W-:Y:S01]  /*ea70*/  SHF.R.U64 R0, R2, R19, R3 ;  /* 0x0000001302007219 */ /* 0x004fe20000001203 */
[----:B0-----:R-:W-:Y:S01]  /*ea80*/  VIADD R3, R14, 0xffffffff ;  /* 0xffffffff0e037836 */ /* 0x001fe20000000000 */
[----:B------:R-:W-:Y:S01]  /*ea90*/  LOP3.LUT R5, R8, R17, RZ, 0xc0, !PT ;  /* 0x0000001108057212 */ /* 0x000fe200078ec0ff */
[----:B------:R-:W-:Y:S01]  /*eaa0*/  IMAD.MOV R12, RZ, RZ, -R12 ;  /* 0x000000ffff0c7224 */ /* 0x000fe200078e0a0c */
[----:B------:R-:W-:Y:S01]  /*eab0*/  R2UR UR22, R24 ;  /* 0x00000000181672ca */ /* 0x000fe200000e0000 */
[----:B------:R-:W-:Y:S01]  /*eac0*/  IMAD.MOV R2, RZ, RZ, -R0 ;  /* 0x000000ffff027224 */ /* 0x000fe200078e0a00 */
[----:B------:R-:W-:Y:S01]  /*ead0*/  LOP3.LUT R3, R10, R3, RZ, 0xc0, !PT ;  /* 0x000000030a037212 */ /* 0x000fe200078ec0ff */
[----:B------:R-:W-:Y:S02]  /*eae0*/  IMAD R40, R40, R0, R5 ;  /* 0x0000000028287224 */ /* 0x000fe400078e0205 */
[----:B------:R-:W-:Y:S02]  /*eaf0*/  @P4 IMAD R15, R13, R12, R16 ;  /* 0x0000000c0d0f4224 */ /* 0x000fe400078e0210 */
[----:B------:R-:W-:-:S02]  /*eb00*/  IMAD R0, R2, R22, R11 ;  /* 0x0000001602007224 */ /* 0x000fc400078e020b */
[----:B------:R-:W-:Y:S02]  /*eb10*/  IMAD R40, R40, R23, R15 ;  /* 0x0000001728287224 */ /* 0x000fe400078e020f */
[----:B------:R-:W-:Y:S02]  /*eb20*/  IMAD R3, R0, R14, R3 ;  /* 0x0000000e00037224 */ /* 0x000fe400078e0203 */
[----:B------:R-:W-:-:S03]  /*eb30*/  IMAD.MOV.U32 R0, RZ, RZ, 0x1 ;  /* 0x00000001ff007424 */ /* 0x000fc600078e00ff */
[----:B------:R-:W-:Y:S02]  /*eb40*/  SEL R2, R3, R40, !P4 ;  /* 0x0000002803027207 */ /* 0x000fe40006000000 */
[----:B------:R-:W-:-:S03]  /*eb50*/  SEL R40, R40, R3, !P4 ;  /* 0x0000000328287207 */ /* 0x000fc60006000000 */
[----:B------:R2:W-:Y:S04]  /*eb60*/  STL [R1+0x80], R2 ;  /* 0x0000800201007387 */ /* 0x0005e80000100800 */
.L_x_291:
[----:B------:R0:W-:Y:S01]  /*eb70*/  STL [R1+0x84], R40 ;  /* 0x0000842801007387 */ /* 0x0001e20000100800 */
[----:B------:R-:W-:-:S13]  /*eb80*/  LOP3.LUT P0, RZ, R0, 0xff, RZ, 0xc0, !PT ;  /* 0x000000ff00ff7812 */ /* 0x000fda000780c0ff */
[----:B0-----:R-:W-:Y:S05]  /*eb90*/  @P0 BRA `(.L_x_294) ;  /* 0xffffff24009c0947 */ /* 0x001fea000383ffff */
[----:B------:R-:W-:Y:S05]  /*eba0*/  EXIT ;  /* 0x000000000000794d */ /* 0x000fea0003800000 */
.L_x_4:
[----:B------:R-:W2:Y:S01]  /*ebb0*/  LDL R16, [R1+0x7c] ;  /* 0x00007c0001107983 */ /* 0x000ea20000100800 */
[----:B------:R-:W-:-:S03]  /*ebc0*/  ULDC.64 UR4, c[0x0][0x650] ;  /* 0x0001940000047ab9 */ /* 0x000fc60000000a00 */
[----:B------:R-:W3:Y:S01]  /*ebd0*/  LDL R17, [R1+0x78] ;  /* 0x0000780001117983 */ /* 0x000ee20000100800 */
[----:B------:R-:W-:Y:S01]  /*ebe0*/  PRMT R4, RZ, 0x7610, R4 ;  /* 0x00007610ff047816 */ /* 0x000fe20000000004 */
[----:B------:R-:W-:Y:S02]  /*ebf0*/  IMAD.MOV.U32 R5, RZ, RZ, -0x1 ;  /* 0xffffffffff057424 */ /* 0x000fe400078e00ff */
[----:B------:R-:W-:Y:S02]  /*ec00*/  IMAD.MOV.U32 R6, RZ, RZ, -0x1 ;  /* 0xffffffffff067424 */ /* 0x000fe400078e00ff */
[----:B------:R-:W-:Y:S01]  /*ec10*/  IMAD.MOV.U32 R11, RZ, RZ, -0x1 ;  /* 0xffffffffff0b7424 */ /* 0x000fe200078e00ff */
[----:B--2---:R-:W-:-:S04]  /*ec20*/  ISETP.GE.U32.AND P0, PT, R16, UR4, PT ;  /* 0x0000000410007c0c */ /* 0x004fc8000bf06070 */
[----:B---3--:R-:W-:-:S13]  /*ec30*/  ISETP.GE.U32.AND.EX P0, PT, R17, UR5, PT, P0 ;  /* 0x0000000511007c0c */ /* 0x008fda000bf06100 */
[----:B------:R-:W-:Y:S05]  /*ec40*/  @P0 BRA `(.L_x_295) ;  /* 0x00000004005c0947 */ /* 0x000fea0003800000 */
        /* <DEDUP_REMOVED lines=18> */
.L_x_296:
[-CC-:B------:R-:W-:Y:S01]  /*ed70*/  SHF.R.U64 R11, R8, R12.reuse, R9.reuse ;  /* 0x0000000c080b7219 */ /* 0x180fe20000001209 */
[----:B------:R-:W0:Y:S01]  /*ed80*/  LDC.64 R20, c[0x0][0x640] ;  /* 0x00019000ff147b82 */ /* 0x000e220000000a00 */
[----:B------:R-:W-:Y:S01]  /*ed90*/  SHF.R.U32.HI R3, RZ, R12, R9 ;  /* 0x0000000cff037219 */ /* 0x000fe20000011609 */
[----:B------:R-:W-:Y:S01]  /*eda0*/  ULDC UR4, c[0x0][0x150] ;  /* 0x0000540000047ab9 */ /* 0x000fe20000000800 */
[----:B------:R-:W-:Y:S01]  /*edb0*/  IADD3 R7, P0, RZ, -R11, RZ ;  /* 0x8000000bff077210 */ /* 0x000fe20007f1e0ff */
[----:B------:R-:W-:Y:S01]  /*edc0*/  IMAD.MOV.U32 R4, RZ, RZ, R16 ;  /* 0x000000ffff047224 */ /* 0x000fe200078e0010 */
[----:B------:R-:W-:Y:S01]  /*edd0*/  I2FP.F32.U32 R6, R2 ;  /* 0x0000000200067245 */ /* 0x000fe20000201000 */
[----:B------:R-:W-:Y:S02]  /*ede0*/  IMAD.MOV.U32 R5, RZ, RZ, R17 ;  /* 0x000000ffff057224 */ /* 0x000fe400078e0011 */
[----:B------:R-:W1:Y:S01]  /*edf0*/  LDC R10, c[0x0][0x618] ;  /* 0x00018600ff0a7b82 */ /* 0x000e620000000800 */
[----:B------:R-:W-:-:S02]  /*ee00*/  IMAD.X R3, RZ, RZ, ~R3, P0 ;  /* 0x000000ffff037224 */ /* 0x000fc400000e0e03 */
[----:B------:R-:W-:Y:S01]  /*ee10*/  FMUL R9, R6, UR4 ;  /* 0x0000000406097c20 */ /* 0x000fe20008400000 */
[----:B------:R-:W-:Y:S01]  /*ee20*/  IMAD.WIDE.U32 R4, R7, R14, R4 ;  /* 0x0000000e07047225 */ /* 0x000fe200078e0004 */
[----:B------:R-:W-:-:S03]  /*ee30*/  ULDC UR4, c[0x0][0x154] ;  /* 0x0000550000047ab9 */ /* 0x000fc60000000800 */
[----:B------:R-:W-:Y:S01]  /*ee40*/  IMAD R6, R3, R14, RZ ;  /* 0x0000000e03067224 */ /* 0x000fe200078e02ff */
[----:B------:R-:W2:Y:S01]  /*ee50*/  LDC R13, c[0x0][0x144] ;  /* 0x00005100ff0d7b82 */ /* 0x000ea20000000800 */
[----:B------:R-:W3:Y:S02]  /*ee60*/  F2I.U32.TRUNC.NTZ R9, R9 ;  /* 0x0000000900097305 */ /* 0x000ee4000020f000 */
[----:B------:R-:W-:Y:S02]  /*ee70*/  IMAD R3, R7, R15, R6 ;  /* 0x0000000f07037224 */ /* 0x000fe400078e0206 */
[----:B------:R-:W-:Y:S02]  /*ee80*/  IMAD.MOV.U32 R6, RZ, RZ, -0x1 ;  /* 0xffffffffff067424 */ /* 0x000fe400078e00ff */
[----:B------:R-:W-:Y:S01]  /*ee90*/  IMAD.IADD R3, R5, 0x1, R3 ;  /* 0x0000000105037824 */ /* 0x000fe200078e0203 */
[----:B------:R-:W4:Y:S01]  /*eea0*/  LDC R12, c[0x0][0x608] ;  /* 0x00018200ff0c7b82 */ /* 0x000f220000000800 */
[----:B------:R-:W-:-:S02]  /*eeb0*/  I2FP.F32.U32 R5, R0 ;  /* 0x0000000000057245 */ /* 0x000fc40000201000 */
[----:B0-----:R-:W-:-:S03]  /*eec0*/  ISETP.NE.U32.AND P0, PT, R20, RZ, PT ;  /* 0x000000ff1400720c */ /* 0x001fc60003f05070 */
[----:B------:R-:W-:Y:S01]  /*eed0*/  FMUL R5, R5, UR4 ;  /* 0x0000000405057c20 */ /* 0x000fe20008400000 */
[----:B------:R-:W-:Y:S01]  /*eee0*/  ISETP.NE.AND.EX P0, PT, R21, RZ, PT, P0 ;  /* 0x000000ff1500720c */ /* 0x000fe20003f05300 */
[----:B------:R-:W0:Y:S01]  /*eef0*/  LDC R7, c[0x0][0x658] ;  /* 0x00019600ff077b82 */ /* 0x000e220000000800 */
[-C--:B-1----:R-:W-:Y:S01]  /*ef00*/  SHF.R.U64 R8, R4, R10.reuse, R3 ;  /* 0x0000000a04087219 */ /* 0x082fe20000001203 */
[----:B---3--:R-:W-:Y:S01]  /*ef10*/  IMAD.MOV R4, RZ, RZ, -R9 ;  /* 0x000000ffff047224 */ /* 0x008fe200078e0a09 */
[----:B------:R-:W-:Y:S02]  /*ef20*/  SHF.R.U32.HI R3, RZ, R10, R3 ;  /* 0x0000000aff037219 */ /* 0x000fe40000011603 */
[----:B------:R1:W3:Y:S03]  /*ef30*/  F2I.U32.TRUNC.NTZ R10, R5 ;  /* 0x00000005000a7305 */ /* 0x0002e6000020f000 */
[----:B------:R-:W1:Y:S01]  /*ef40*/  LDC R17, c[0x0][0x148] ;  /* 0x00005200ff117b82 */ /* 0x000e620000000800 */
[----:B--2---:R-:W-:-:S02]  /*ef50*/  IMAD R19, R13, R4, R2 ;  /* 0x000000040d137224 */ /* 0x004fc400078e0202 */
[----:B------:R-:W-:-:S05]  /*ef60*/  IMAD.MOV.U32 R4, RZ, RZ, 0x1 ;  /* 0x00000001ff047424 */ /* 0x000fca00078e00ff */
[----:B------:R-:W2:Y:S01]  /*ef70*/  LDC R14, c[0x0][0x600] ;  /* 0x00018000ff0e7b82 */ /* 0x000ea20000000800 */
[-CC-:B----4-:R-:W-:Y:S02]  /*ef80*/  SHF.R.U64 R13, R8, R12.reuse, R3.reuse ;  /* 0x0000000c080d7219 */ /* 0x190fe40000001203 */
[----:B------:R-:W-:-:S05]  /*ef90*/  SHF.R.U32.HI R2, RZ, R12, R3 ;  /* 0x0000000cff027219 */ /* 0x000fca0000011603 */
[----:B------:R-:W4:Y:S01]  /*efa0*/  LDC R16, c[0x0][0x648] ;  /* 0x00019200ff107b82 */ /* 0x000f220000000800 */
[-CC-:B0-----:R-:W-:Y:S02]  /*efb0*/  SHF.R.U64 R15, R13, R7.reuse, R2.reuse ;  /* 0x000000070d0f7219 */ /* 0x181fe40000001202 */
[-C--:B------:R-:W-:Y:S02]  /*efc0*/  SHF.L.U32 R6, R6, R7.reuse, RZ ;  /* 0x0000000706067219 */ /* 0x080fe400000006ff */
[-C--:B------:R-:W-:Y:S01]  /*efd0*/  SHF.R.U32.HI R3, RZ, R7.reuse, R2 ;  /* 0x00000007ff037219 */ /* 0x080fe20000011602 */
[----:B------:R-:W-:Y:S01]  /*efe0*/  IMAD.MOV.U32 R2, RZ, RZ, R15 ;  /* 0x000000ffff027224 */ /* 0x000fe200078e000f */
[----:B------:R-:W-:Y:S01]  /*eff0*/  SHF.L.U32 R12, R4, R7, RZ ;  /* 0x00000007040c7219 */ /* 0x000fe200000006ff */
[----:B------:R-:W0:Y:S01]  /*f000*/  LDC R18, c[0x0][0x638] ;  /* 0x00018e00ff127b82 */ /* 0x000e220000000800 */
[----:B------:R-:W-:-:S07]  /*f010*/  LOP3.LUT R22, RZ, R6, RZ, 0x33, !PT ;  /* 0x00000006ff167212 */ /* 0x000fce00078e33ff */
        /* <DEDUP_REMOVED lines=12> */
.L_x_297:
[----:B----4-:R-:W-:Y:S01]  /*f0e0*/  SHF.R.U64 R3, R2, R16, R3 ;  /* 0x0000001002037219 */ /* 0x010fe20000001203 */
[----:B--2---:R-:W-:Y:S01]  /*f0f0*/  VIADD R5, R14, 0xffffffff ;  /* 0xffffffff0e057836 */ /* 0x004fe20000000000 */
[----:B------:R-:W-:Y:S01]  /*f100*/  LOP3.LUT R2, R13, R22, RZ, 0xc0, !PT ;  /* 0x000000160d027212 */ /* 0x000fe200078ec0ff */
[----:B------:R-:W-:Y:S02]  /*f110*/  IMAD.MOV R10, RZ, RZ, -R10 ;  /* 0x000000ffff0a7224 */ /* 0x000fe400078e0a0a */
[----:B------:R-:W-:Y:S02]  /*f120*/  IMAD.MOV R4, RZ, RZ, -R3 ;  /* 0x000000ffff047224 */ /* 0x000fe400078e0a03 */
[----:B------:R-:W-:Y:S01]  /*f130*/  IMAD R2, R12, R3, R2 ;  /* 0x000000030c027224 */ /* 0x000fe200078e0202 */
[----:B------:R-:W-:Y:S01]  /*f140*/  LOP3.LUT R3, R8, R5, RZ, 0xc0, !PT ;  /* 0x0000000508037212 */ /* 0x000fe200078ec0ff */
[----:B------:R-:W-:Y:S02]  /*f150*/  @P4 IMAD R19, R17, R10, R0 ;  /* 0x0000000a11134224 */ /* 0x000fe400078e0200 */
[----:B0-----:R-:W-:-:S02]  /*f160*/  IMAD R0, R4, R18, R15 ;  /* 0x0000001204007224 */ /* 0x001fc400078e020f */
[----:B------:R-:W-:Y:S02]  /*f170*/  IMAD R5, R2, R23, R19 ;  /* 0x0000001702057224 */ /* 0x000fe400078e0213 */
[----:B------:R-:W-:Y:S02]  /*f180*/  IMAD R0, R0, R14, R3 ;  /* 0x0000000e00007224 */ /* 0x000fe400078e0203 */
[----:B------:R-:W-:-:S03]  /*f190*/  IMAD.MOV.U32 R4, RZ, RZ, 0x1 ;  /* 0x00000001ff047424 */ /* 0x000fc600078e00ff */
[----:B------:R-:W-:Y:S02]  /*f1a0*/  SEL R6, R0, R5, !P4 ;  /* 0x0000000500067207 */ /* 0x000fe40006000000 */
[----:B------:R-:W-:-:S07]  /*f1b0*/  SEL R5, R5, R0, !P4 ;  /* 0x0000000005057207 */ /* 0x000fce0006000000 */
.L_x_295:
[----:B------:R-:W-:-:S08]  /*f1c0*/  NOP ;  /* 0x0000000000007918 */ /* 0x000fd00000000000 */
[----:B------:R-:W0:-:S00]  /*f1d0*/  USETMAXREG.DEALLOC.CTAPOOL 0x28 ;  /* 0x00000028000079c8 */ /* 0x000e0000080e0500 */
[----:B------:R-:W-:-:S13]  /*f1e0*/  ISETP.NE.AND P0, PT, RZ, UR8, PT ;  /* 0x00000008ff007c0c */ /* 0x000fda000bf05270 */
[----:B------:R-:W-:Y:S05]  /*f1f0*/  @P0 EXIT ;  /* 0x000000000000094d */ /* 0x000fea0003800000 */
[----:B0-----:R-:W-:Y:S01]  /*f200*/  LOP3.LUT P0, RZ, R4, 0xff, RZ, 0xc0, !PT ;  /* 0x000000ff04ff7812 */ /* 0x001fe2000780c0ff */
[----:B------:R-:W-:Y:S02]  /*f210*/  IMAD.MOV.U32 R0, RZ, RZ, 0x1 ;  /* 0x00000001ff007424 */ /* 0x000fe400078e00ff */
[----:B------:R-:W-:-:S10]  /*f220*/  IMAD.MOV.U32 R8, RZ, RZ, RZ ;  /* 0x000000ffff087224 */ /* 0x000fd400078e00ff */
[----:B------:R-:W-:Y:S05]  /*f230*/  @!P0 BRA `(.L_x_298) ;  /* 0x0000000c00508947 */ /* 0x000fea0003800000 */
[----:B------:R-:W0:Y:S01]  /*f240*/  S2R R2, SR_TID.X ;  /* 0x0000000000027919 */ /* 0x000e220000002100 */
[----:B------:R-:W-:Y:S01]  /*f250*/  ULDC UR4, c[0x0][0x28c] ;  /* 0x0000a30000047ab9 */ /* 0x000fe20000000800 */
[----:B------:R-:W-:Y:S01]  /*f260*/  ULDC UR6, c[0x0][0x658] ;  /* 0x0001960000067ab9 */ /* 0x000fe20000000800 */
[----:B------:R-:W-:Y:S01]  /*f270*/  UIADD3 UR10, UR4, 0x1f, URZ ;  /* 0x0000001f040a7890 */ /* 0x000fe2000fffe03f */
[----:B------:R-:W-:Y:S01]  /*f280*/  BSSY B0, `(.L_x_298) ;  /* 0x00000cf000007945 */ /* 0x000fe20003800000 */
[----:B------:R-:W-:Y:S01]  /*f290*/  UMOV UR7, 0xffffffff ;  /* 0xffffffff00077882 */ /* 0x000fe20000000000 */
[----:B------:R-:W-:Y:S01]  /*f2a0*/  ULDC UR5, c[0x0][0x600] ;  /* 0x0001800000057ab9 */ /* 0x000fe20000000800 */
[----:B------:R-:W-:Y:S01]  /*f2b0*/  UMOV UR9, 0x1 ;  /* 0x0000000100097882 */ /* 0x000fe20000000000 */
[----:B------:R-:W-:Y:S01]  /*f2c0*/  USHF.L.U32 UR7, UR7, UR6, URZ ;  /* 0x0000000607077299 */ /* 0x000fe2000800063f */
[----:B------:R-:W-:Y:S01]  /*f2d0*/  IMAD.MOV.U32 R9, RZ, RZ, 0x1 ;  /* 0x00000001ff097424 */ /* 0x000fe200078e00ff */
[----:B------:R-:W-:Y:S01]  /*f2e0*/  UIADD3 UR4, UR5, -0x1, URZ ;  /* 0xffffffff05047890 */ /* 0x000fe2000fffe03f */
[----:B------:R-:W-:Y:S01]  /*f2f0*/  IMAD.MOV.U32 R0, RZ, RZ, 0x1 ;  /* 0x00000001ff007424 */ /* 0x000fe200078e00ff */
[----:B------:R-:W-:Y:S01]  /*f300*/  USHF.R.S32.HI UR11, URZ, 0x1f, UR10 ;  /* 0x0000001f3f0b7899 */ /* 0x000fe2000801140a */
[----:B------:R-:W-:Y:S01]  /*f310*/  IMAD.MOV.U32 R8, RZ, RZ, RZ ;  /* 0x000000ffff087224 */ /* 0x000fe200078e00ff */
[----:B------:R-:W-:Y:S01]  /*f320*/  ULDC UR8, c[0x0][0xc] ;  /* 0x0000030000087ab9 */ /* 0x000fe20000000800 */
[----:B------:R-:W-:-:S02]  /*f330*/  USHF.L.U32 UR5, UR9, UR6, URZ ;  /* 0x0000000609057299 */ /* 0x000fc4000800063f */
[----:B------:R-:W-:Y:S01]  /*f340*/  ULEA.HI UR11, UR11, UR10, URZ, 0x5 ;  /* 0x0000000a0b0b7291 */ /* 0x000fe2000f8f283f */
[----:B------:R-:W-:Y:S01]  /*f350*/  ULDC UR9, c[0x0][0x10] ;  /* 0x0000040000097ab9 */ /* 0x000fe20000000800 */
[----:B------:R-:W-:Y:S02]  /*f360*/  ULOP3.LUT UR6, URZ, UR7, URZ, 0x33, !UPT ;  /* 0x000000073f067292 */ /* 0x000fe4000f8e333f */
[----:B------:R-:W-:Y:S01]  /*f370*/  UIMAD.WIDE.U32 UR8, UR8, UR9, URZ ;  /* 0x00000009080872a5 */ /* 0x000fe2000f8e003f */
[----:B------:R-:W-:Y:S01]  /*f380*/  ULDC UR7, c[0x0][0x14] ;  /* 0x0000050000077ab9 */ /* 0x000fe20000000800 */
[----:B------:R-:W-:Y:S02]  /*f390*/  USHF.R.S32.HI UR20, URZ, 0x5, UR11 ;  /* 0x000000053f147899 */ /* 0x000fe4000801140b */
[----:B------:R-:W-:Y:S02]  /*f3a0*/  UIMAD.WIDE.U32 UR22, UR8, UR7, URZ ;  /* 0x00000007081672a5 */ /* 0x000fe4000f8e003f */
[----:B------:R-:W-:-:S02]  /*f3b0*/  UIMAD UR18, UR9, UR7, URZ ;  /* 0x00000007091272a4 */ /* 0x000fc4000f8e023f */
[----:B------:R-:W-:Y:S01]  /*f3c0*/  ULOP3.LUT UR26, UR13, 0x2, URZ, 0xfc, !UPT ;  /* 0x000000020d1a7892 */ /* 0x000fe2000f8efc3f */
[C---:B0-----:R-:W-:Y:S01]  /*f3d0*/  LOP3.LUT P2, RZ, R2.reuse, 0x7f, RZ, 0xc0, !PT ;  /* 0x0000007f02ff7812 */ /* 0x041fe2000784c0ff */
[----:B------:R-:W-:Y:S01]  /*f3e0*/  UIADD3 UR18, UR23, UR18, URZ ;  /* 0x0000001217127290 */ /* 0x000fe2000fffe03f */
[----:B------:R-:W-:Y:S01]  /*f3f0*/  LOP3.LUT P0, RZ, R2, 0x1f, RZ, 0xc0, !PT ;  /* 0x0000001f02ff7812 */ /* 0x000fe2000780c0ff */
[----:B------:R-:W-:Y:S01]  /*f400*/  UIADD3 UR27, UR20, 0x1, URZ ;  /* 0x00000001141b7890 */ /* 0x000fe2000fffe03f */
[----:B------:R-:W-:Y:S02]  /*f410*/  ULDC.64 UR24, c[0x0][0x198] ;  /* 0x0000660000187ab9 */ /* 0x000fe40000000a00 */
[----:B------:R-:W-:-:S13]  /*f420*/  PLOP3.LUT P0, PT, P0, P2, PT, 0x8a, 0x0 ;  /* 0x000000000000781c */ /* 0x000fda0000705172 */
.L_x_310:
[----:B------:R-:W-:-:S03]  /*f430*/  UMOV UR7, 0xffffffff ;  /* 0xffffffff00077882 */ /* 0x000fc60000000000 */
[----:B------:R-:W-:Y:S05]  /*f440*/  BRA.DIV UR7, `(.L_x_299) ;  /* 0x0000001607c07947 */ /* 0x000fea000b800000 */
[----:B------:R-:W-:-:S13]  /*f450*/  ELECT P1, URZ, PT ;  /* 0x00000000003f782f */ /* 0x000fda0003820000 */
.L_x_335:
[----:B------:R-:W0:Y:S01]  /*f460*/  LDC R2, c[0x0][0x28c] ;  /* 0x0000a300ff027b82 */ /* 0x000e220000000800 */
[----:B------:R-:W-:Y:S01]  /*f470*/  BSSY B1, `(.L_x_300) ;  /* 0x0000038000017945 */ /* 0x000fe20003800000 */
[----:B0-----:R-:W-:-:S13]  /*f480*/  ISETP.LT.OR P1, PT, R2, 0x1, !P1 ;  /* 0x000000010200780c */ /* 0x001fda0004f21670 */
[----:B------:R-:W-:Y:S05]  /*f490*/  @P1 BRA `(.L_x_301) ;  /* 0x0000000000d41947 */ /* 0x000fea0003800000 */
[----:B------:R-:W-:Y:S02]  /*f4a0*/  IMAD.SHL.U32 R6, R6, 0x80, RZ ;  /* 0x0000008006067824 */ /* 0x000fe400078e00ff */
[----:B------:R-:W-:Y:S02]  /*f4b0*/  IMAD.SHL.U32 R7, R5, 0x100, RZ ;  /* 0x0000010005077824 */ /* 0x000fe400078e00ff */
[----:B------:R-:W-:Y:S02]  /*f4c0*/  IMAD.MOV.U32 R12, RZ, RZ, RZ ;  /* 0x000000ffff0c7224 */ /* 0x000fe400078e00ff */
[----:B------:R-:W-:Y:S02]  /*f4d0*/  IMAD.U32 R14, RZ, RZ, UR27 ;  /* 0x0000001bff0e7e24 */ /* 0x000fe4000f8e00ff */
[----:B------:R-:W-:Y:S02]  /*f4e0*/  IMAD.MOV.U32 R2, RZ, RZ, R0 ;  /* 0x000000ffff027224 */ /* 0x000fe400078e0000 */
[----:B------:R-:W-:-:S07]  /*f4f0*/  IMAD.MOV.U32 R3, RZ, RZ, R8 ;  /* 0x000000ffff037224 */ /* 0x000fce00078e0008 */
.L_x_305:
[----:B------:R-:W0:Y:S01]  /*f500*/  S2R R5, SR_CgaCtaId ;  /* 0x0000000000057919 */ /* 0x000e220000008800 */
[----:B------:R-:W-:-:S04]  /*f510*/  MOV R4, 0x400 ;  /* 0x0000040000047802 */ /* 0x000fc80000000f00 */
[----:B0-----:R-:W-:Y:S02]  /*f520*/  LEA R10, R5, R4, 0x18 ;  /* 0x00000004050a7211 */ /* 0x001fe400078ec0ff */
[----:B------:R-:W-:Y:S01]  /*f530*/  SHF.L.U32 R4, R2, 0x1f, RZ ;  /* 0x0000001f02047819 */ /* 0x000fe200000006ff */
[----:B------:R-:W0:Y:S02]  /*f540*/  @!P2 LDC R5, c[0x0][0x500] ;  /* 0x00014000ff05ab82 */ /* 0x000e240000000800 */
[----:B------:R-:W-:-:S04]  /*f550*/  IMAD R13, R3, 0x8, R10 ;  /* 0x00000008030d7824 */ /* 0x000fc800078e020a */
[----:B------:R-:W1:Y:S02]  /*f560*/  SYNCS.PHASECHK.TRANS64.TRYWAIT P1, [R13+URZ+0x90], R4 ;  /* 0x000090040d0075a7 */ /* 0x000e64000802017f */
[----:B-1----:R-:W-:Y:S05]  /*f570*/  @!P1 BRA `(.L_x_302) ;  /* 0x0000001400949947 */ /* 0x002fea0003800000 */
.L_x_336:
[----:B------:R-:W-:Y:S01]  /*f580*/  UPRMT UR7, UR26, 0x9910, URZ ;  /* 0x000099101a077896 */ /* 0x000fe2000800003f */
[----:B0-----:R0:W-:Y:S03]  /*f590*/  @!P2 SYNCS.ARRIVE.TRANS64 RZ, [R13+URZ], R5 ;  /* 0x000000050dffa9a7 */ /* 0x0011e6000800003f */
[----:B------:R-:W-:-:S06]  /*f5a0*/  UISETP.NE.AND UP0, UPT, UR7, 0x2, UPT ;  /* 0x000000020700788c */ /* 0x000fcc000bf05270 */
[----:B------:R-:W-:-:S13]  /*f5b0*/  PLOP3.LUT P1, PT, PT, PT, UP0, 0x80, 0x0 ;  /* 0x000000000000781c */ /* 0x000fda0003f2f008 */
[----:B0-----:R-:W-:Y:S05]  /*f5c0*/  @P1 BRA `(.L_x_303) ;  /* 0x0000000000041947 */ /* 0x001fea0003800000 */
[----:B------:R-:W-:Y:S01]  /*f5d0*/  BPT.TRAP 0x1 ;  /* 0x000000040000795c */ /* 0x000fe20000300000 */
.L_x_303:
[----:B------:R-:W-:Y:S05]  /*f5e0*/  @P0 BRA `(.L_x_304) ;  /* 0x0000000000040947 */ /* 0x000fea0003800000 */
[----:B------:R-:W-:Y:S01]  /*f5f0*/  BPT.TRAP 0x1 ;  /* 0x000000040000795c */ /* 0x000fe20000300000 */
.L_x_304:
[--C-:B-1----:R-:W-:Y:S01]  /*f600*/  IMAD R4, R3, 0x2000, R10.reuse ;  /* 0x0000200003047824 */ /* 0x102fe200078e020a */
[----:B------:R-:W-:Y:S01]  /*f610*/  R2UR UR9, R13 ;  /* 0x000000000d0972ca */ /* 0x000fe200000e0000 */
[----:B------:R-:W-:Y:S01]  /*f620*/  IMAD R10, R3, 0x1000, R10 ;  /* 0x00001000030a7824 */ /* 0x000fe200078e020a */
[----:B------:R-:W-:Y:S01]  /*f630*/  UIADD3 UR14, UP0, UR24, 0xf0, URZ ;  /* 0x000000f0180e7890 */ /* 0x000fe2000ff1e03f */
[----:B------:R-:W-:Y:S01]  /*f640*/  VIADD R14, R14, 0xffffffff ;  /* 0xffffffff0e0e7836 */ /* 0x000fe20000000000 */
[----:B------:R-:W-:Y:S01]  /*f650*/  R2UR UR7, R4 ;  /* 0x00000000040772ca */ /* 0x000fe200000e0000 */
[----:B------:R-:W-:Y:S01]  /*f660*/  UIADD3 UR28, UP1, UR24, 0x1f0, URZ ;  /* 0x000001f0181c7890 */ /* 0x000fe2000ff3e03f */
[----:B------:R-:W-:Y:S01]  /*f670*/  R2UR UR8, R10 ;  /* 0x000000000a0872ca */ /* 0x000fe200000e0000 */
[----:B------:R-:W-:Y:S01]  /*f680*/  UIADD3.X UR15, URZ, UR25, URZ, UP0, !UPT ;  /* 0x000000193f0f7290 */ /* 0x000fe200087fe43f */
[----:B------:R-:W-:Y:S01]  /*f690*/  R2UR UR11, R7 ;  /* 0x00000000070b72ca */ /* 0x000fe200000e0000 */
[----:B------:R-:W-:Y:S01]  /*f6a0*/  VIADD R3, R3, 0x1 ;  /* 0x0000000103037836 */ /* 0x000fe20000000000 */
[----:B------:R-:W-:Y:S01]  /*f6b0*/  R2UR UR10, R12 ;  /* 0x000000000c0a72ca */ /* 0x000fe200000e0000 */
[----:B------:R-:W-:Y:S01]  /*f6c0*/  UIADD3.X UR29, URZ, UR25, URZ, UP1, !UPT ;  /* 0x000000193f1d7290 */ /* 0x000fe20008ffe43f */
[----:B------:R-:W-:Y:S01]  /*f6d0*/  R2UR UR12, R11 ;  /* 0x000000000b0c72ca */ /* 0x000fe200000e0000 */
[----:B------:R-:W-:Y:S01]  /*f6e0*/  UMOV UR16, 0x0 ;  /* 0x0000000000107882 */ /* 0x000fe20000000000 */
[----:B------:R-:W-:Y:S01]  /*f6f0*/  R2UR UR21, R6 ;  /* 0x00000000061572ca */ /* 0x000fe200000e0000 */
[----:B------:R-:W-:Y:S01]  /*f700*/  UMOV UR17, 0x10000000 ;  /* 0x1000000000117882 */ /* 0x000fe20000000000 */
[----:B------:R-:W-:Y:S01]  /*f710*/  ISETP.GT.AND P3, PT, R14, 0x1, PT ;  /* 0x000000010e00780c */ /* 0x000fe20003f64270 */
[----:B------:R-:W-:Y:S01]  /*f720*/  UIADD3 UR7, UR7, 0x200, URZ ;  /* 0x0000020007077890 */ /* 0x000fe2000fffe03f */
[----:B------:R-:W-:Y:S01]  /*f730*/  ISETP.NE.AND P1, PT, R3, 0x12, PT ;  /* 0x000000120300780c */ /* 0x000fe20003f25270 */
[----:B------:R-:W-:Y:S01]  /*f740*/  UIADD3 UR19, UR8, 0x24200, URZ ;  /* 0x0002420008137890 */ /* 0x000fe2000fffe03f */
[----:B------:R-:W-:-:S02]  /*f750*/  VIADD R12, R12, 0x20 ;  /* 0x000000200c0c7836 */ /* 0x000fc40000000000 */
[----:B------:R-:W-:Y:S02]  /*f760*/  SEL R5, RZ, 0x1, P1 ;  /* 0x00000001ff057807 */ /* 0x000fe40000800000 */
[----:B------:R-:W-:Y:S01]  /*f770*/  UMOV UR8, UR7 ;  /* 0x0000000700087c82 */ /* 0x000fe20008000000 */
[----:B------:R-:W-:Y:S01]  /*f780*/  SEL R3, R3, RZ, P1 ;  /* 0x000000ff03037207 */ /* 0x000fe20000800000 */
[----:B------:R0:W-:Y:S01]  /*f790*/  UTMALDG.3D [UR8], [UR14], desc[UR16] ;  /* 0x000010080e0075b4 */ /* 0x0001e20008011000 */
[----:B------:R-:W-:Y:S01]  /*f7a0*/  LOP3.LUT R2, R2, R5, RZ, 0x3c, !PT ;  /* 0x0000000502027212 */ /* 0x000fe200078e3cff */
[----:B0-----:R-:W-:Y:S01]  /*f7b0*/  UMOV UR8, UR19 ;  /* 0x0000001300087c82 */ /* 0x001fe20008000000 */
[----:B------:R-:W-:Y:S02]  /*f7c0*/  UMOV UR11, UR21 ;  /* 0x00000015000b7c82 */ /* 0x000fe40008000000 */
[----:B------:R0:W-:Y:S02]  /*f7d0*/  UTMALDG.3D [UR8], [UR28], desc[UR16] ;  /* 0x000010081c0075b4 */ /* 0x0001e40008011000 */
[----:B0-----:R-:W-:Y:S05]  /*f7e0*/  @P3 BRA `(.L_x_305) ;  /* 0xfffffffc00443947 */ /* 0x001fea000383ffff */
.L_x_301:
[----:B------:R-:W-:Y:S05]  /*f7f0*/  BSYNC B1 ;  /* 0x0000000000017941 */ /* 0x000fea0003800000 */
.L_x_300:
[----:B------:R-:W2:Y:S01]  /*f800*/  LDL.LU R15, [R1+0x78] ;  /* 0x00007800010f7983 */ /* 0x000ea20000300800 */
[----:B------:R-:W-:Y:S01]  /*f810*/  LOP3.LUT P5, RZ, R9, 0xff, RZ, 0xc0, !PT ;  /* 0x000000ff09ff7812 */ /* 0x000fe200078ac0ff */
[----:B------:R-:W-:Y:S01]  /*f820*/  VIADD R8, R8, UR20 ;  /* 0x0000001408087c36 */ /* 0x000fe20008000000 */
[----:B------:R-:W-:Y:S01]  /*f830*/  ULDC.64 UR8, c[0x0][0x650] ;  /* 0x0001940000087ab9 */ /* 0x000fe20000000a00 */
[----:B------:R-:W3:Y:S01]  /*f840*/  LDL.LU R13, [R1+0x7c] ;  /* 0x00007c00010d7983 */ /* 0x000ee20000300800 */
[----:B------:R-:W-:Y:S01]  /*f850*/  IMAD.U32 R5, RZ, RZ, UR20 ;  /* 0x00000014ff057e24 */ /* 0x000fe2000f8e00ff */
[----:B------:R-:W-:Y:S01]  /*f860*/  UISETP.GE.U32.AND UP0, UPT, UR20, 0x12, UPT ;  /* 0x000000121400788c */ /* 0x000fe2000bf06070 */
[----:B------:R-:W-:Y:S01]  /*f870*/  ISETP.GT.U32.AND P1, PT, R8, 0x11, PT ;  /* 0x000000110800780c */ /* 0x000fe20003f24070 */
[----:B------:R-:W-:Y:S01]  /*f880*/  BSSY B1, `(.L_x_306) ;  /* 0x000006c000017945 */ /* 0x000fe20003800000 */
[----:B------:R-:W-:Y:S01]  /*f890*/  IMAD.MOV.U32 R6, RZ, RZ, -0x1 ;  /* 0xffffffffff067424 */ /* 0x000fe200078e00ff */
[----:B------:R-:W-:Y:S01]  /*f8a0*/  PRMT R9, RZ, 0x7610, R9 ;  /* 0x00007610ff097816 */ /* 0x000fe20000000009 */
[----:B------:R-:W-:Y:S01]  /*f8b0*/  IMAD.MOV.U32 R11, RZ, RZ, -0x1 ;  /* 0xffffffffff0b7424 */ /* 0x000fe200078e00ff */
[----:B------:R-:W-:-:S02]  /*f8c0*/  ISETP.LT.U32.AND P1, PT, R5, 0x12, P1 ;  /* 0x000000120500780c */ /* 0x000fc40000f21070 */
[----:B------:R-:W0:Y:S01]  /*f8d0*/  @P5 S2R R3, SR_CgaCtaId ;  /* 0x0000000000035919 */ /* 0x000e220000008800 */
[----:B------:R-:W-:Y:S02]  /*f8e0*/  @P5 MOV R2, 0x400 ;  /* 0x0000040000025802 */ /* 0x000fe40000000f00 */
[----:B------:R-:W-:Y:S02]  /*f8f0*/  PLOP3.LUT P3, PT, PT, PT, UP0, 0x80, 0x0 ;  /* 0x000000000000781c */ /* 0x000fe40003f6f008 */
[----:B0-----:R-:W-:Y:S01]  /*f900*/  @P5 LEA R4, R3, R2, 0x18 ;  /* 0x0000000203045211 */ /* 0x001fe200078ec0ff */
[----:B------:R-:W-:-:S03]  /*f910*/  IMAD.WIDE.U32 R2, R8, 0x38e38e39, RZ ;  /* 0x38e38e3908027825 */ /* 0x000fc600078e00ff */
[----:B------:R0:W-:Y:S02]  /*f920*/  @P5 SYNCS.ARRIVE.TRANS64.A1T0 RZ, [R4+URZ+0x138], RZ ;  /* 0x000138ff04ff59a7 */ /* 0x0001e4000810003f */
[----:B------:R-:W-:Y:S02]  /*f930*/  SHF.R.U32.HI R5, RZ, 0x2, R3 ;  /* 0x00000002ff057819 */ /* 0x000fe40000011603 */
[----:B------:R-:W-:Y:S02]  /*f940*/  SEL R3, RZ, 0x1, !P1 ;  /* 0x00000001ff037807 */ /* 0x000fe40004800000 */
[----:B------:R-:W-:Y:S01]  /*f950*/  PRMT R2, RZ, 0x7610, R2 ;  /* 0x00007610ff027816 */ /* 0x000fe20000000002 */
[----:B------:R-:W-:Y:S01]  /*f960*/  IMAD R8, R5, -0x12, R8 ;  /* 0xffffffee05087824 */ /* 0x000fe200078e0208 */
[----:B------:R-:W-:-:S04]  /*f970*/  LOP3.LUT R0, R0, R3, RZ, 0x3c, !PT ;  /* 0x0000000300007212 */ /* 0x000fc800078e3cff */
[----:B------:R-:W-:Y:S01]  /*f980*/  @P3 LOP3.LUT R0, R0, 0x1, R5, 0x78, !PT ;  /* 0x0000000100003812 */ /* 0x000fe200078e7805 */
[----:B------:R-:W-:Y:S01]  /*f990*/  IMAD.MOV.U32 R5, RZ, RZ, -0x1 ;  /* 0xffffffffff057424 */ /* 0x000fe200078e00ff */
[----:B---3--:R-:W-:-:S04]  /*f9a0*/  IADD3 R13, P5, R13, UR22, RZ ;  /* 0x000000160d0d7c10 */ /* 0x008fc8000ffbe0ff */
[----:B--2---:R-:W-:Y:S01]  /*f9b0*/  IADD3.X R15, R15, UR18, RZ, P5, !PT ;  /* 0x000000120f0f7c10 */ /* 0x004fe2000affe4ff */
[----:B------:R0:W-:Y:S01]  /*f9c0*/  STL [R1+0x7c], R13 ;  /* 0x00007c0d01007387 */ /* 0x0001e20000100800 */
[----:B------:R-:W-:-:S03]  /*f9d0*/  ISETP.GE.U32.AND P1, PT, R13, UR8, PT ;  /* 0x000000080d007c0c */ /* 0x000fc6000bf26070 */
[----:B------:R0:W-:Y:S01]  /*f9e0*/  STL [R1+0x78], R15 ;  /* 0x0000780f01007387 */ /* 0x0001e20000100800 */
[----:B------:R-:W-:-:S13]  /*f9f0*/  ISETP.GE.U32.AND.EX P1, PT, R15, UR9, PT, P1 ;  /* 0x000000090f007c0c */ /* 0x000fda000bf26110 */
[----:B0-----:R-:W-:Y:S05]  /*fa00*/  @P1 BRA `(.L_x_307) ;  /* 0x00000004004c1947 */ /* 0x001fea0003800000 */
[----:B------:R-:W-:Y:S01]  /*fa10*/  ULDC.64 UR8, c[0x0][0x628] ;  /* 0x00018a0000087ab9 */ /* 0x000fe20000000a00 */
[----:B------:R-:W0:Y:S01]  /*fa20*/  S2R R12, SR_CTAID.X ;  /* 0x00000000000c7919 */ /* 0x000e220000002500 */
[----:B------:R-:W-:Y:S01]  /*fa30*/  ISETP.NE.U32.AND P1, PT, RZ, UR8, PT ;  /* 0x00000008ff007c0c */ /* 0x000fe2000bf25070 */
[----:B------:R-:W-:Y:S01]  /*fa40*/  ULDC UR10, c[0x0][0x630] ;  /* 0x00018c00000a7ab9 */ /* 0x000fe20000000800 */
[----:B------:R-:W-:Y:S01]  /*fa50*/  IMAD.MOV.U32 R2, RZ, RZ, R13 ;  /* 0x000000ffff027224 */ /* 0x000fe200078e000d */
[----:B------:R-:W1:Y:S01]  /*fa60*/  S2R R10, SR_CTAID.Y ;  /* 0x00000000000a7919 */ /* 0x000e620000002600 */
[----:B------:R-:W-:Y:S01]  /*fa70*/  ISETP.NE.AND.EX P1, PT, RZ, UR9, PT, P1 ;  /* 0x00000009ff007c0c */ /* 0x000fe2000bf25310 */
[----:B------:R-:W-:-:S12]  /*fa80*/  IMAD.MOV.U32 R3, RZ, RZ, R15 ;  /* 0x000000ffff037224 */ /* 0x000fd800078e000f */
[----:B------:R-:W-:Y:S05]  /*fa90*/  @!P1 BRA `(.L_x_308) ;  /* 0x0000000000289947 */ /* 0x000fea0003800000 */
[----:B------:R-:W-:Y:S02]  /*faa0*/  ULDC UR7, c[0x0][0x634] ;  /* 0x00018d0000077ab9 */ /* 0x000fe40000000800 */
[----:B------:R-:W-:-:S05]  /*fab0*/  IADD3 R7, P1, R13, UR7, RZ ;  /* 0x000000070d077c10 */ /* 0x000fca000ff3e0ff */
[----:B------:R-:W-:-:S04]  /*fac0*/  IMAD.X R11, RZ, RZ, R15, P1 ;  /* 0x000000ffff0b7224 */ /* 0x000fc800008e060f */
[----:B------:R-:W-:-:S04]  /*fad0*/  IMAD.WIDE.U32 R4, R11, UR8, RZ ;  /* 0x000000080b047c25 */ /* 0x000fc8000f8e00ff */
[----:B------:R-:W-:-:S04]  /*fae0*/  IMAD.WIDE.U32 R4, P1, R7, UR9, R4 ;  /* 0x0000000907047c25 */ /* 0x000fc8000f820004 */
[----:B------:R-:W-:-:S04]  /*faf0*/  IMAD.WIDE.U32 R6, R7, UR8, RZ ;  /* 0x0000000807067c25 */ /* 0x000fc8000f8e00ff */
[----:B------:R-:W-:Y:S01]  /*fb00*/  IMAD.X R3, RZ, RZ, RZ, P1 ;  /* 0x000000ffff037224 */ /* 0x000fe200008e06ff */
[----:B------:R-:W-:Y:S01]  /*fb10*/  IADD3 RZ, P1, R7, R4, RZ ;  /* 0x0000000407ff7210 */ /* 0x000fe20007f3e0ff */
[----:B------:R-:W-:-:S04]  /*fb20*/  IMAD.MOV.U32 R2, RZ, RZ, R5 ;  /* 0x000000ffff027224 */ /* 0x000fc800078e0005 */
[----:B------:R-:W-:-:S08]  /*fb30*/  IMAD.WIDE.U32.X R2, R11, UR9, R2, P1 ;  /* 0x000000090b027c25 */ /* 0x000fd000088e0402 */
.L_x_308:
[--C-:B------:R-:W-:Y:S01]  /*fb40*/  SHF.R.U64 R11, R2, UR10, R3.reuse ;  /* 0x0000000a020b7c19 */ /* 0x100fe20008001203 */
[----:B------:R-:W-:Y:S01]  /*fb50*/  ULDC.64 UR8, c[0x0][0x620] ;  /* 0x0001880000087ab9 */ /* 0x000fe20000000a00 */
[----:B------:R-:W-:Y:S01]  /*fb60*/  SHF.R.U32.HI R2, RZ, UR10, R3 ;  /* 0x0000000aff027c19 */ /* 0x000fe20008011603 */
[----:B------:R-:W-:Y:S01]  /*fb70*/  IMAD.MOV.U32 R3, RZ, RZ, R15 ;  /* 0x000000ffff037224 */ /* 0x000fe200078e000f */
[----:B------:R-:W-:Y:S01]  /*fb80*/  IADD3 R5, P1, RZ, -R11, RZ ;  /* 0x8000000bff057210 */ /* 0x000fe20007f3e0ff */
[----:B------:R-:W-:Y:S01]  /*fb90*/  ULDC UR7, c[0x0][0x150] ;  /* 0x0000540000077ab9 */ /* 0x000fe20000000800 */
[----:B0-----:R-:W-:Y:S01]  /*fba0*/  I2FP.F32.U32 R6, R12 ;  /* 0x0000000c00067245 */ /* 0x001fe20000201000 */
[----:B------:R-:W0:Y:S01]  /*fbb0*/  LDC R7, c[0x0][0x144] ;  /* 0x00005100ff077b82 */ /* 0x000e220000000800 */
[----:B------:R-:W-:Y:S01]  /*fbc0*/  ULDC.64 UR10, c[0x0][0x640] ;  /* 0x00019000000a7ab9 */ /* 0x000fe20000000a00 */
[----:B------:R-:W-:Y:S01]  /*fbd0*/  IMAD.X R2, RZ, RZ, ~R2, P1 ;  /* 0x000000ffff027224 */ /* 0x000fe200008e0e02 */
[----:B------:R-:W-:Y:S01]  /*fbe0*/  ISETP.NE.U32.AND P1, PT, RZ, UR10, PT ;  /* 0x0000000aff007c0c */ /* 0x000fe2000bf25070 */
[----:B------:R-:W-:Y:S01]  /*fbf0*/  FMUL R6, R6, UR7 ;  /* 0x0000000706067c20 */ /* 0x000fe20008400000 */
[----:B------:R-:W-:Y:S01]  /*fc00*/  ULDC UR7, c[0x0][0x618] ;  /* 0x0001860000077ab9 */ /* 0x000fe20000000800 */
[----:B------:R-:W-:Y:S01]  /*fc10*/  IMAD R4, R2, UR8, RZ ;  /* 0x0000000802047c24 */ /* 0x000fe2000f8e02ff */
[----:B------:R-:W-:Y:S01]  /*fc20*/  ISETP.NE.AND.EX P1, PT, RZ, UR11, PT, P1 ;  /* 0x0000000bff007c0c */ /* 0x000fe2000bf25310 */
[----:B------:R-:W-:Y:S01]  /*fc30*/  IMAD.MOV.U32 R2, RZ, RZ, R13 ;  /* 0x000000ffff027224 */ /* 0x000fe200078e000d */
[----:B------:R-:W2:Y:S01]  /*fc40*/  LDC R15, c[0x0][0x148] ;  /* 0x00005200ff0f7b82 */ /* 0x000ea20000000800 */
[----:B------:R-:W3:Y:S02]  /*fc50*/  F2I.U32.TRUNC.NTZ R6, R6 ;  /* 0x0000000600067305 */ /* 0x000ee4000020f000 */
[----:B------:R-:W-:Y:S01]  /*fc60*/  IMAD.WIDE.U32 R2, R5, UR8, R2 ;  /* 0x0000000805027c25 */ /* 0x000fe2000f8e0002 */
[----:B------:R-:W-:-:S03]  /*fc70*/  ULDC UR8, c[0x0][0x154] ;  /* 0x0000550000087ab9 */ /* 0x000fc60000000800 */
[----:B------:R-:W-:Y:S01]  /*fc80*/  IMAD R5, R5, UR9, R4 ;  /* 0x0000000905057c24 */ /* 0x000fe2000f8e0204 */
[----:B------:R-:W-:-:S03]  /*fc90*/  ULDC UR9, c[0x0][0x608] ;  /* 0x0001820000097ab9 */ /* 0x000fc60000000800 */
[----:B------:R-:W-:-:S05]  /*fca0*/  IMAD.IADD R3, R3, 0x1, R5 ;  /* 0x0000000103037824 */ /* 0x000fca00078e0205 */
[----:B------:R-:W-:Y:S01]  /*fcb0*/  SHF.R.U64 R13, R2, UR7, R3 ;  /* 0x00000007020d7c19 */ /* 0x000fe20008001203 */
[----:B---3--:R-:W-:Y:S01]  /*fcc0*/  IMAD.MOV R6, RZ, RZ, -R6 ;  /* 0x000000ffff067224 */ /* 0x008fe200078e0a06 */
[----:B-1----:R-:W-:-:S03]  /*fcd0*/  I2FP.F32.U32 R2, R10 ;  /* 0x0000000a00027245 */ /* 0x002fc60000201000 */
[----:B0-----:R-:W-:Y:S02]  /*fce0*/  IMAD R19, R7, R6, R12 ;  /* 0x0000000607137224 */ /* 0x001fe400078e020c */
[----:B------:R-:W-:Y:S01]  /*fcf0*/  FMUL R4, R2, UR8 ;  /* 0x0000000802047c20 */ /* 0x000fe20008400000 */
[----:B------:R-:W-:Y:S01]  /*fd00*/  SHF.R.U32.HI R2, RZ, UR7, R3 ;  /* 0x00000007ff027c19 */ /* 0x000fe20008011603 */
[----:B------:R-:W-:Y:S02]  /*fd10*/  ULDC UR7, c[0x0][0x658] ;  /* 0x0001960000077ab9 */ /* 0x000fe40000000800 */
[----:B------:R0:W1:Y:S01]  /*fd20*/  F2I.U32.TRUNC.NTZ R18, R4 ;  /* 0x0000000400127305 */ /* 0x000062000020f000 */
[--C-:B------:R-:W-:Y:S02]  /*fd30*/  SHF.R.U64 R16, R13, UR9, R2.reuse ;  /* 0x000000090d107c19 */ /* 0x100fe40008001202 */
[----:B------:R-:W-:-:S04]  /*fd40*/  SHF.R.U32.HI R3, RZ, UR9, R2 ;  /* 0x00000009ff037c19 */ /* 0x000fc80008011602 */
[--C-:B------:R-:W-:Y:S02]  /*fd50*/  SHF.R.U64 R14, R16, UR7, R3.reuse ;  /* 0x00000007100e7c19 */ /* 0x100fe40008001203 */
[----:B------:R-:W-:-:S03]  /*fd60*/  SHF.R.U32.HI R3, RZ, UR7, R3 ;  /* 0x00000007ff037c19 */ /* 0x000fc60008011603 */
[----:B------:R-:W-:Y:S01]  /*fd70*/  IMAD.MOV.U32 R2, RZ, RZ, R14 ;  /* 0x000000ffff027224 */ /* 0x000fe200078e000e */
[----:B0-2---:R-:W-:Y:S06]  /*fd80*/  @!P1 BRA `(.L_x_309) ;  /* 0x0000000000289947 */ /* 0x005fec0003800000 */
        /* <DEDUP_REMOVED lines=10> */
.L_x_309:
[----:B------:R-:W-:Y:S01]  /*fe30*/  ULDC UR7, c[0x0][0x648] ;  /* 0x0001920000077ab9 */ /* 0x000fe20000000800 */
[----:B-1----:R-:W-:Y:S01]  /*fe40*/  IMAD.MOV R18, RZ, RZ, -R18 ;  /* 0x000000ffff127224 */ /* 0x002fe200078e0a12 */
[----:B------:R-:W-:Y:S01]  /*fe50*/  SHF.R.U64 R3, R2, UR7, R3 ;  /* 0x0000000702037c19 */ /* 0x000fe20008001203 */
[----:B------:R-:W-:Y:S01]  /*fe60*/  ULDC UR7, c[0x0][0x638] ;  /* 0x00018e0000077ab9 */ /* 0x000fe20000000800 */
[----:B------:R-:W-:Y:S01]  /*fe70*/  LOP3.LUT R2, R16, UR6, RZ, 0xc0, !PT ;  /* 0x0000000610027c12 */ /* 0x000fe2000f8ec0ff */
[----:B------:R-:W-:Y:S01]  /*fe80*/  @P4 IMAD R19, R15, R18, R10 ;  /* 0x000000120f134224 */ /* 0x000fe200078e020a */
[----:B------:R-:W-:Y:S01]  /*fe90*/  LOP3.LUT R13, R13, UR4, RZ, 0xc0, !PT ;  /* 0x000000040d0d7c12 */ /* 0x000fe2000f8ec0ff */
[----:B------:R-:W-:Y:S01]  /*fea0*/  IMAD.MOV R5, RZ, RZ, -R3 ;  /* 0x000000ffff057224 */ /* 0x000fe200078e0a03 */
[----:B------:R-:W-:Y:S01]  /*feb0*/  ULDC UR8, c[0x0][0x610] ;  /* 0x0001840000087ab9 */ /* 0x000fe20000000800 */
[----:B------:R-:W-:Y:S02]  /*fec0*/  IMAD R2, R3, UR5, R2 ;  /* 0x0000000503027c24 */ /* 0x000fe4000f8e0202 */
[----:B------:R-:W-:Y:S01]  /*fed0*/  IMAD R14, R5, UR7, R14 ;  /* 0x00000007050e7c24 */ /* 0x000fe2000f8e020e */
[----:B------:R-:W-:Y:S01]  /*fee0*/  ULDC UR7, c[0x0][0x600] ;  /* 0x0001800000077ab9 */ /* 0x000fe20000000800 */
[----:B------:R-:W-:-:S02]  /*fef0*/  IMAD R5, R2, UR8, R19 ;  /* 0x0000000802057c24 */ /* 0x000fc4000f8e0213 */
[----:B------:R-:W-:Y:S02]  /*ff00*/  IMAD R14, R14, UR7, R13 ;  /* 0x000000070e0e7c24 */ /* 0x000fe4000f8e020d */
[----:B------:R-:W-:-:S03]  /*ff10*/  IMAD.MOV.U32 R2, RZ, RZ, 0x1 ;  /* 0x00000001ff027424 */ /* 0x000fc600078e00ff */
[----:B------:R-:W-:Y:S02]  /*ff20*/  SEL R6, R14, R5, !P4 ;  /* 0x000000050e067207 */ /* 0x000fe40006000000 */
[----:B------:R-:W-:-:S07]  /*ff30*/  SEL R5, R5, R14, !P4 ;  /* 0x0000000e05057207 */ /* 0x000fce0006000000 */
.L_x_307:
[----:B------:R-:W-:Y:S05]  /*ff40*/  BSYNC B1 ;  /* 0x0000000000017941 */ /* 0x000fea0003800000 */
.L_x_306:
[----:B------:R-:W-:-:S13]  /*ff50*/  LOP3.LUT P1, RZ, R2, 0xff, RZ, 0xc0, !PT ;  /* 0x000000ff02ff7812 */ /* 0x000fda000782c0ff */
[----:B------:R-:W-:Y:S05]  /*ff60*/  @P1 BRA `(.L_x_310) ;  /* 0xfffffff400301947 */ /* 0x000fea000383ffff */
[----:B------:R-:W-:Y:S05]  /*ff70*/  BSYNC B0 ;  /* 0x0000000000007941 */ /* 0x000fea0003800000 */
.L_x_298:
[----:B------:R-:W-:-:S03]  /*ff80*/  UMOV UR7, 0xffffffff ;  /* 0xffffffff00077882 */ /* 0x000fc60000000000 */
[----:B------:R-:W-:Y:S05]  /*ff90*/  BRA.DIV UR7, `(.L_x_311) ;  /* 0x0000000e07207947 */ /* 0x000fea000b800000 */
[----:B------:R-:W-:-:S13]  /*ffa0*/  ELECT P0, URZ, PT ;  /* 0x00000000003f782f */ /* 0x000fda0003800000 */
.L_x_339:
[----:B------:R-:W-:Y:S04]  /*ffb0*/  BSSY B0, `(.L_x_312) ;  /* 0x00000aa000007945 */ /* 0x000fe80003800000 */
[----:B------:R-:W-:Y:S05]  /*ffc0*/  @!P0 BRA `(.L_x_313) ;  /* 0x0000000800a08947 */ /* 0x000fea0003800000 */
[----:B------:R-:W-:-:S04]  /*ffd0*/  ULOP3.LUT UR7, UR13, 0x2, URZ, 0xfc, !UPT ;  /* 0x000000020d077892 */ /* 0x000fc8000f8efc3f */
[----:B------:R-:W-:-:S06]  /*ffe0*/  UISETP.NE.AND UP0, UPT, UR7, 0x3, UPT ;  /* 0x000000030700788c */ /* 0x000fcc000bf05270 */
[----:B------:R-:W-:-:S13]  /*fff0*/  PLOP3.LUT P0, PT, PT, PT, UP0, 0x80, 0x0 ;  /* 0x000000000000781c */ /* 0x000fda0003f0f008 */
[----:B------:R-:W-:Y:S05]  /*10000*/  @!P0 BRA `(.L_x_314) ;  /* 0x0000000000048947 */ /* 0x000fea0003800000 */
[----:B------:R-:W-:Y:S01]  /*10010*/  BPT.TRAP 0x1 ;  /* 0x000000040000795c */ /* 0x000fe20000300000 */
.L_x_314:
[----:B------:R-:W0:Y:S01]  /*10020*/  S2R R3, SR_CgaCtaId ;  /* 0x0000000000037919 */ /* 0x000e220000008800 */
[----:B------:R-:W-:-:S04]  /*10030*/  MOV R2, 0x400 ;  /* 0x0000040000027802 */ /* 0x000fc80000000f00 */
[----:B0-----:R-:W-:Y:S02]  /*10040*/  LEA R3, R3, R2, 0x18 ;  /* 0x0000000203037211 */ /* 0x001fe400078ec0ff */
[----:B------:R-:W-:-:S03]  /*10050*/  SHF.L.U32 R2, R0, 0x1f, RZ ;  /* 0x0000001f00027819 */ /* 0x000fc600000006ff */
[----:B------:R-:W-:-:S04]  /*10060*/  VIADD R3, R3, 0x90 ;  /* 0x0000009003037836 */ /* 0x000fc80000000000 */
[C---:B------:R-:W-:Y:S02]  /*10070*/  IMAD R7, R8.reuse, 0x8, R3 ;  /* 0x0000000808077824 */ /* 0x040fe400078e0203 */
[----:B------:R-:W-:Y:S02]  /*10080*/  VIADD R8, R8, 0x1 ;  /* 0x0000000108087836 */ /* 0x000fe40000000000 */
[----:B------:R-:W0:Y:S03]  /*10090*/  SYNCS.PHASECHK.TRANS64.TRYWAIT P0, [R7+URZ], R2 ;  /* 0x00000002070075a7 */ /* 0x000e26000800017f */
[----:B------:R-:W-:-:S04]  /*100a0*/  ISETP.NE.AND P1, PT, R8, 0x12, PT ;  /* 0x000000120800780c */ /* 0x000fc80003f25270 */
[----:B------:R-:W-:Y:S02]  /*100b0*/  SEL R5, RZ, 0x1, P1 ;  /* 0x00000001ff057807 */ /* 0x000fe40000800000 */
[----:B------:R-:W-:Y:S02]  /*100c0*/  SEL R8, R8, RZ, P1 ;  /* 0x000000ff08087207 */ /* 0x000fe40000800000 */
[----:B------:R-:W-:-:S03]  /*100d0*/  LOP3.LUT R5, R0, R5, RZ, 0x3c, !PT ;  /* 0x0000000500057212 */ /* 0x000fc600078e3cff */
[----:B------:R-:W-:Y:S01]  /*100e0*/  IMAD R9, R8, 0x8, R3 ;  /* 0x0000000808097824 */ /* 0x000fe200078e0203 */
[----:B------:R-:W-:Y:S01]  /*100f0*/  SHF.L.U32 R4, R5, 0x1f, RZ ;  /* 0x0000001f05047819 */ /* 0x000fe200000006ff */
[----:B0-----:R-:W-:Y:S06]  /*10100*/  @!P0 BRA `(.L_x_315) ;  /* 0x0000000800e88947 */ /* 0x001fec0003800000 */
.L_x_340:
[----:B------:R-:W1:Y:S01]  /*10110*/  SYNCS.PHASECHK.TRANS64.TRYWAIT P0, [R9+URZ], R4 ;  /* 0x00000004090075a7 */ /* 0x000e62000800017f */
[----:B------:R-:W-:-:S05]  /*10120*/  VIADD R0, R8, 0x1 ;  /* 0x0000000108007836 */ /* 0x000fca0000000000 */
[----:B------:R-:W-:-:S04]  /*10130*/  ISETP.NE.AND P1, PT, R0, 0x12, PT ;  /* 0x000000120000780c */ /* 0x000fc80003f25270 */
[----:B0-----:R-:W-:Y:S02]  /*10140*/  SEL R2, RZ, 0x1, P1 ;  /* 0x00000001ff027807 */ /* 0x001fe40000800000 */
[----:B------:R-:W-:Y:S02]  /*10150*/  SEL R0, R0, RZ, P1 ;  /* 0x000000ff00007207 */ /* 0x000fe40000800000 */
[----:B------:R-:W-:-:S03]  /*10160*/  LOP3.LUT R7, R5, R2, RZ, 0x3c, !PT ;  /* 0x0000000205077212 */ /* 0x000fc600078e3cff */
[----:B------:R-:W-:Y:S01]  /*10170*/  IMAD R6, R0, 0x8, R3 ;  /* 0x0000000800067824 */ /* 0x000fe200078e0203 */
[----:B------:R-:W-:Y:S01]  /*10180*/  SHF.L.U32 R5, R7, 0x1f, RZ ;  /* 0x0000001f07057819 */ /* 0x000fe200000006ff */
[----:B-1----:R-:W-:Y:S06]  /*10190*/  @!P0 BRA `(.L_x_316) ;  /* 0x0000000800d88947 */ /* 0x002fec0003800000 */
.L_x_341:
[----:B------:R-:W1:Y:S01]  /*101a0*/  SYNCS.PHASECHK.TRANS64.TRYWAIT P0, [R6+URZ], R5 ;  /* 0x00000005060075a7 */ /* 0x000e62000800017f */
[----:B------:R-:W-:-:S05]  /*101b0*/  VIADD R0, R0, 0x1 ;  /* 0x0000000100007836 */ /* 0x000fca0000000000 */
[----:B------:R-:W-:-:S04]  /*101c0*/  ISETP.NE.AND P1, PT, R0, 0x12, PT ;  /* 0x000000120000780c */ /* 0x000fc80003f25270 */
[----:B------:R-:W-:Y:S02]  /*101d0*/  SEL R2, RZ, 0x1, P1 ;  /* 0x00000001ff027807 */ /* 0x000fe40000800000 */
[----:B------:R-:W-:Y:S02]  /*101e0*/  SEL R0, R0, RZ, P1 ;  /* 0x000000ff00007207 */ /* 0x000fe40000800000 */
[----:B------:R-:W-:-:S03]  /*101f0*/  LOP3.LUT R7, R7, R2, RZ, 0x3c, !PT ;  /* 0x0000000207077212 */ /* 0x000fc600078e3cff */
[----:B0-----:R-:W-:Y:S01]  /*10200*/  IMAD R9, R0, 0x8, R3 ;  /* 0x0000000800097824 */ /* 0x001fe200078e0203 */
[----:B------:R-:W-:Y:S01]  /*10210*/  SHF.L.U32 R4, R7, 0x1f, RZ ;  /* 0x0000001f07047819 */ /* 0x000fe200000006ff */
[----:B-1----:R-:W-:Y:S06]  /*10220*/  @!P0 BRA `(.L_x_317) ;  /* 0x0000000800c88947 */ /* 0x002fec0003800000 */
.L_x_342:
        /* <DEDUP_REMOVED lines=9> */
.L_x_343:
        /* <DEDUP_REMOVED lines=9> */
.L_x_344:
        /* <DEDUP_REMOVED lines=9> */
.L_x_345:
        /* <DEDUP_REMOVED lines=9> */
.L_x_346:
        /* <DEDUP_REMOVED lines=9> */
.L_x_347:
        /* <DEDUP_REMOVED lines=9> */
.L_x_348:
        /* <DEDUP_REMOVED lines=9> */
.L_x_349:
        /* <DEDUP_REMOVED lines=9> */
.L_x_350:
        /* <DEDUP_REMOVED lines=9> */
.L_x_351:
        /* <DEDUP_REMOVED lines=9> */
.L_x_352:
        /* <DEDUP_REMOVED lines=9> */
.L_x_353:
        /* <DEDUP_REMOVED lines=9> */
.L_x_354:
        /* <DEDUP_REMOVED lines=9> */
.L_x_355:
[----:B------:R-:W1:Y:S01]  /*10980*/  SYNCS.PHASECHK.TRANS64.TRYWAIT P0, [R6+URZ], R5 ;  /* 0x00000005060075a7 */ /* 0x000e62000800017f */
[----:B------:R-:W-:-:S05]  /*10990*/  VIADD R0, R0, 0x1 ;  /* 0x0000000100007836 */ /* 0x000fca0000000000 */
[----:B------:R-:W-:-:S04]  /*109a0*/  ISETP.NE.AND P1, PT, R0, 0x12, PT ;  /* 0x000000120000780c */ /* 0x000fc80003f25270 */
[----:B------:R-:W-:Y:S02]  /*109b0*/  SEL R2, RZ, 0x1, P1 ;  /* 0x00000001ff027807 */ /* 0x000fe40000800000 */
[----:B------:R-:W-:Y:S02]  /*109c0*/  SEL R0, R0, RZ, P1 ;  /* 0x000000ff00007207 */ /* 0x000fe40000800000 */
[----:B------:R-:W-:Y:S01]  /*109d0*/  LOP3.LUT R2, R7, R2, RZ, 0x3c, !PT ;  /* 0x0000000207027212 */ /* 0x000fe200078e3cff */
[----:B-1----:R-:W-:Y:S06]  /*109e0*/  @!P0 BRA `(.L_x_331) ;  /* 0x0000000400f08947 */ /* 0x002fec0003800000 */
.L_x_356:
[----:B------:R-:W-:Y:S01]  /*109f0*/  IMAD R3, R0, 0x8, R3 ;  /* 0x0000000800037824 */ /* 0x000fe200078e0203 */
[----:B------:R-:W-:-:S07]  /*10a00*/  SHF.L.U32 R0, R2, 0x1f, RZ ;  /* 0x0000001f02007819 */ /* 0x000fce00000006ff */
.L_x_332:
[----:B--2---:R2:W3:Y:S02]  /*10a10*/  SYNCS.PHASECHK.TRANS64.TRYWAIT P0, [R3+URZ], R0 ;  /* 0x00000000030075a7 */ /* 0x0044e4000800017f */
[----:B---3--:R-:W-:Y:S05]  /*10a20*/  @!P0 NANOSLEEP.SYNCS 0x989680 ;  /* 0x009896800000895d */ /* 0x008fea0003900000 */
[----:B------:R-:W3:Y:S02]  /*10a30*/  @!P0 SYNCS.PHASECHK.TRANS64 P0, [R3+URZ], R0 ;  /* 0x00000000030085a7 */ /* 0x000ee4000800007f */
[----:B---3--:R-:W-:Y:S05]  /*10a40*/  @!P0 BRA `(.L_x_332) ;  /* 0xfffffffc00f08947 */ /* 0x008fea000383ffff */
.L_x_313:
[----:B------:R-:W-:Y:S05]  /*10a50*/  BSYNC B0 ;  /* 0x0000000000007941 */ /* 0x000fea0003800000 */
.L_x_312:
[----:B------:R-:W-:Y:S05]  /*10a60*/  EXIT ;  /* 0x000000000000794d */ /* 0x000fea0003800000 */
.L_x_18:
[----:B-1----:R-:W-:-:S04]  /*10a70*/  IMAD.U32 R3, RZ, RZ, UR7 ;  /* 0x00000007ff037e24 */ /* 0x002fc8000f8e00ff */
[----:B------:R1:W3:Y:S03]  /*10a80*/  SYNCS.PHASECHK.TRANS64.TRYWAIT P0, [R3+URZ], R0 ;  /* 0x00000000030075a7 */ /* 0x0002e6000800017f */
[----:B---3--:R-:W-:Y:S05]  /*10a90*/  @!P0 NANOSLEEP.SYNCS 0x989680 ;  /* 0x009896800000895d */ /* 0x008fea0003900000 */
[----:B------:R-:W3:Y:S02]  /*10aa0*/  @!P0 SYNCS.PHASECHK.TRANS64 P0, [R3+URZ], R0 ;  /* 0x00000000030085a7 */ /* 0x000ee4000800007f */
[----:B---3--:R-:W-:Y:S05]  /*10ab0*/  @!P0 BRA `(.L_x_18) ;  /* 0xfffffffc00ec8947 */ /* 0x008fea000383ffff */
[----:B------:R-:W-:Y:S05]  /*10ac0*/  BRA `(.L_x_17) ;  /* 0xffffff1000a87947 */ /* 0x000fea000383ffff */
.L_x_24:
[----:B-----5:R1:W-:Y:S02]  /*10ad0*/  STL [R1+0x88], R0 ;  /* 0x0000880001007387 */ /* 0x0203e40000100800 */
[----:B-1----:R-:W-:-:S04]  /*10ae0*/  IMAD.U32 R0, RZ, RZ, UR9 ;  /* 0x00000009ff007e24 */ /* 0x002fc8000f8e00ff */
[----:B------:R1:W4:Y:S03]  /*10af0*/  SYNCS.PHASECHK.TRANS64.TRYWAIT P0, [R0+URZ], R229 ;  /* 0x000000e5000075a7 */ /* 0x000326000800017f */
[----:B----4-:R-:W-:Y:S05]  /*10b00*/  @!P0 NANOSLEEP.SYNCS 0x989680 ;  /* 0x009896800000895d */ /* 0x010fea0003900000 */
[----:B------:R1:W4:Y:S02]  /*10b10*/  @!P0 SYNCS.PHASECHK.TRANS64 P0, [R0+URZ], R229 ;  /* 0x000000e5000085a7 */ /* 0x000324000800007f */
[----:B-1----:R1:W5:Y:S02]  /*10b20*/  LDL.LU R0, [R1+0x88] ;  /* 0x0000880001007983 */ /* 0x0023640000300800 */
[----:B-1--4-:R-:W-:Y:S05]  /*10b30*/  @!P0 BRA `(.L_x_24) ;  /* 0xfffffffc00e48947 */ /* 0x012fea000383ffff */
[----:B------:R-:W-:Y:S05]  /*10b40*/  BRA `(.L_x_23) ;  /* 0xffffff24000c7947 */ /* 0x000fea000383ffff */
.L_x_299:
[----:B------:R-:W-:Y:S01]  /*10b50*/  BSSY B1, `(.L_x_333) ;  /* 0x0000006000017945 */ /* 0x000fe20003800000 */
[----:B------:R-:W-:-:S07]  /*10b60*/  IMAD.MOV.U32 R2, RZ, RZ, -0x1 ;  /* 0xffffffffff027424 */ /* 0x000fce00078e00ff */
[----:B------:R-:W-:Y:S05]  /*10b70*/  WARPSYNC.COLLECTIVE R2, `(.L_x_334) ;  /* 0x00000000020c7348 */ /* 0x000fea0003c00000 */
[----:B------:R-:W-:Y:S02]  /*10b80*/  ELECT P1, UR62, PT ;  /* 0x00000000003e782f */ /* 0x000fe40003820000 */
[----:B------:R-:W-:Y:S01]  /*10b90*/  MOV R2, UR62 ;  /* 0x0000003e00027c02 */ /* 0x000fe20008000f00 */
[----:B------:R-:W-:Y:S10]  /*10ba0*/  ENDCOLLECTIVE ;  /* 0x000000000000791b */ /* 0x000ff40003800000 */
.L_x_334:
[----:B------:R-:W-:Y:S05]  /*10bb0*/  BSYNC B1 ;  /* 0x0000000000017941 */ /* 0x000fea0003800000 */
.L_x_333:
[----:B------:R-:W-:Y:S05]  /*10bc0*/  BRA `(.L_x_335) ;  /* 0xffffffe800247947 */ /* 0x000fea000383ffff */
.L_x_302:
[----:B-1----:R1:W2:Y:S02]  /*10bd0*/  SYNCS.PHASECHK.TRANS64.TRYWAIT P1, [R13+URZ+0x90], R4 ;  /* 0x000090040d0075a7 */ /* 0x0022a4000802017f */
[----:B--2---:R-:W-:Y:S05]  /*10be0*/  @!P1 NANOSLEEP.SYNCS 0x989680 ;  /* 0x009896800000995d */ /* 0x004fea0003900000 */
[----:B------:R-:W2:Y:S02]  /*10bf0*/  @!P1 SYNCS.PHASECHK.TRANS64 P1, [R13+URZ+0x90], R4 ;  /* 0x000090040d0095a7 */ /* 0x000ea4000802007f */
[----:B--2---:R-:W-:Y:S05]  /*10c00*/  @!P1 BRA `(.L_x_302) ;  /* 0xfffffffc00f09947 */ /* 0x004fea000383ffff */
[----:B------:R-:W-:Y:S05]  /*10c10*/  BRA `(.L_x_336) ;  /* 0xffffffe800587947 */ /* 0x000fea000383ffff */
.L_x_311:
[----:B------:R-:W-:Y:S01]  /*10c20*/  BSSY B0, `(.L_x_337) ;  /* 0x0000006000007945 */ /* 0x000fe20003800000 */
[----:B------:R-:W-:-:S07]  /*10c30*/  IMAD.MOV.U32 R2, RZ, RZ, -0x1 ;  /* 0xffffffffff027424 */ /* 0x000fce00078e00ff */
[----:B------:R-:W-:Y:S05]  /*10c40*/  WARPSYNC.COLLECTIVE R2, `(.L_x_338) ;  /* 0x00000000020c7348 */ /* 0x000fea0003c00000 */
[----:B------:R-:W-:Y:S02]  /*10c50*/  ELECT P1, UR62, PT ;  /* 0x00000000003e782f */ /* 0x000fe40003820000 */
[----:B------:R-:W-:Y:S01]  /*10c60*/  MOV R2, UR62 ;  /* 0x0000003e00027c02 */ /* 0x000fe20008000f00 */
[----:B------:R-:W-:Y:S10]  /*10c70*/  ENDCOLLECTIVE ;  /* 0x000000000000791b */ /* 0x000ff40003800000 */
.L_x_338:
[----:B------:R-:W-:Y:S05]  /*10c80*/  BSYNC B0 ;  /* 0x0000000000007941 */ /* 0x000fea0003800000 */
.L_x_337:
[----:B------:R-:W-:Y:S01]  /*10c90*/  PLOP3.LUT P0, PT, P1, PT, PT, 0x80, 0x0 ;  /* 0x000000000000781c */ /* 0x000fe20000f0f070 */
[----:B------:R-:W-:-:S12]  /*10ca0*/  BRA `(.L_x_339) ;  /* 0xfffffff000c07947 */ /* 0x000fd8000383ffff */
.L_x_315:
[----:B0-----:R0:W1:Y:S02]  /*10cb0*/  SYNCS.PHASECHK.TRANS64.TRYWAIT P0, [R7+URZ], R2 ;  /* 0x00000002070075a7 */ /* 0x001064000800017f */
[----:B-1----:R-:W-:Y:S05]  /*10cc0*/  @!P0 NANOSLEEP.SYNCS 0x989680 ;  /* 0x009896800000895d */ /* 0x002fea0003900000 */
[----:B------:R-:W1:Y:S02]  /*10cd0*/  @!P0 SYNCS.PHASECHK.TRANS64 P0, [R7+URZ], R2 ;  /* 0x00000002070085a7 */ /* 0x000e64000800007f */
[----:B-1----:R-:W-:Y:S05]  /*10ce0*/  @!P0 BRA `(.L_x_315) ;  /* 0xfffffffc00f08947 */ /* 0x002fea000383ffff */
[----:B------:R-:W-:Y:S05]  /*10cf0*/  BRA `(.L_x_340) ;  /* 0xfffffff400047947 */ /* 0x000fea000383ffff */
.L_x_316:
[----:B0-----:R0:W1:Y:S02]  /*10d00*/  SYNCS.PHASECHK.TRANS64.TRYWAIT P0, [R9+URZ], R4 ;  /* 0x00000004090075a7 */ /* 0x001064000800017f */
[----:B-1----:R-:W-:Y:S05]  /*10d10*/  @!P0 NANOSLEEP.SYNCS 0x989680 ;  /* 0x009896800000895d */ /* 0x002fea0003900000 */
[----:B------:R-:W1:Y:S02]  /*10d20*/  @!P0 SYNCS.PHASECHK.TRANS64 P0, [R9+URZ], R4 ;  /* 0x00000004090085a7 */ /* 0x000e64000800007f */
[----:B-1----:R-:W-:Y:S05]  /*10d30*/  @!P0 BRA `(.L_x_316) ;  /* 0xfffffffc00f08947 */ /* 0x002fea000383ffff */
[----:B------:R-:W-:Y:S05]  /*10d40*/  BRA `(.L_x_341) ;  /* 0xfffffff400147947 */ /* 0x000fea000383ffff */
.L_x_317:
[----:B0-----:R0:W1:Y:S02]  /*10d50*/  SYNCS.PHASECHK.TRANS64.TRYWAIT P0, [R6+URZ], R5 ;  /* 0x00000005060075a7 */ /* 0x001064000800017f */
[----:B-1----:R-:W-:Y:S05]  /*10d60*/  @!P0 NANOSLEEP.SYNCS 0x989680 ;  /* 0x009896800000895d */ /* 0x002fea0003900000 */
[----:B------:R-:W1:Y:S02]  /*10d70*/  @!P0 SYNCS.PHASECHK.TRANS64 P0, [R6+URZ], R5 ;  /* 0x00000005060085a7 */ /* 0x000e64000800007f */
[----:B-1----:R-:W-:Y:S05]  /*10d80*/  @!P0 BRA `(.L_x_317) ;  /* 0xfffffffc00f08947 */ /* 0x002fea000383ffff */
[----:B------:R-:W-:Y:S05]  /*10d90*/  BRA `(.L_x_342) ;  /* 0xfffffff400247947 */ /* 0x000fea000383ffff */
.L_x_318:
[----:B0-----:R0:W1:Y:S02]  /*10da0*/  SYNCS.PHASECHK.TRANS64.TRYWAIT P0, [R9+URZ], R4 ;  /* 0x00000004090075a7 */ /* 0x001064000800017f */
[----:B-1----:R-:W-:Y:S05]  /*10db0*/  @!P0 NANOSLEEP.SYNCS 0x989680 ;  /* 0x009896800000895d */ /* 0x002fea0003900000 */
[----:B------:R-:W1:Y:S02]  /*10dc0*/  @!P0 SYNCS.PHASECHK.TRANS64 P0, [R9+URZ], R4 ;  /* 0x00000004090085a7 */ /* 0x000e64000800007f */
[----:B-1----:R-:W-:Y:S05]  /*10dd0*/  @!P0 BRA `(.L_x_318) ;  /* 0xfffffffc00f08947 */ /* 0x002fea000383ffff */
[----:B------:R-:W-:Y:S05]  /*10de0*/  BRA `(.L_x_343) ;  /* 0xfffffff400347947 */ /* 0x000fea000383ffff */
.L_x_319:
[----:B0-----:R0:W1:Y:S02]  /*10df0*/  SYNCS.PHASECHK.TRANS64.TRYWAIT P0, [R6+URZ], R5 ;  /* 0x00000005060075a7 */ /* 0x001064000800017f */
[----:B-1----:R-:W-:Y:S05]  /*10e00*/  @!P0 NANOSLEEP.SYNCS 0x989680 ;  /* 0x009896800000895d */ /* 0x002fea0003900000 */
[----:B------:R-:W1:Y:S02]  /*10e10*/  @!P0 SYNCS.PHASECHK.TRANS64 P0, [R6+URZ], R5 ;  /* 0x00000005060085a7 */ /* 0x000e64000800007f */
[----:B-1----:R-:W-:Y:S05]  /*10e20*/  @!P0 BRA `(.L_x_319) ;  /* 0xfffffffc00f08947 */ /* 0x002fea000383ffff */
[----:B------:R-:W-:Y:S05]  /*10e30*/  BRA `(.L_x_344) ;  /* 0xfffffff400447947 */ /* 0x000fea000383ffff */
.L_x_320:
[----:B0-----:R0:W1:Y:S02]  /*10e40*/  SYNCS.PHASECHK.TRANS64.TRYWAIT P0, [R9+URZ], R4 ;  /* 0x00000004090075a7 */ /* 0x001064000800017f */
[----:B-1----:R-:W-:Y:S05]  /*10e50*/  @!P0 NANOSLEEP.SYNCS 0x989680 ;  /* 0x009896800000895d */ /* 0x002fea0003900000 */
[----:B------:R-:W1:Y:S02]  /*10e60*/  @!P0 SYNCS.PHASECHK.TRANS64 P0, [R9+URZ], R4 ;  /* 0x00000004090085a7 */ /* 0x000e64000800007f */
[----:B-1----:R-:W-:Y:S05]  /*10e70*/  @!P0 BRA `(.L_x_320) ;  /* 0xfffffffc00f08947 */ /* 0x002fea000383ffff */
[----:B------:R-:W-:Y:S05]  /*10e80*/  BRA `(.L_x_345) ;  /* 0xfffffff400547947 */ /* 0x000fea000383ffff */
.L_x_321:
[----:B0-----:R0:W1:Y:S02]  /*10e90*/  SYNCS.PHASECHK.TRANS64.TRYWAIT P0, [R6+URZ], R5 ;  /* 0x00000005060075a7 */ /* 0x001064000800017f */
[----:B-1----:R-:W-:Y:S05]  /*10ea0*/  @!P0 NANOSLEEP.SYNCS 0x989680 ;  /* 0x009896800000895d */ /* 0x002fea0003900000 */
[----:B------:R-:W1:Y:S02]  /*10eb0*/  @!P0 SYNCS.PHASECHK.TRANS64 P0, [R6+URZ], R5 ;  /* 0x00000005060085a7 */ /* 0x000e64000800007f */
[----:B-1----:R-:W-:Y:S05]  /*10ec0*/  @!P0 BRA `(.L_x_321) ;  /* 0xfffffffc00f08947 */ /* 0x002fea000383ffff */
[----:B------:R-:W-:Y:S05]  /*10ed0*/  BRA `(.L_x_346) ;  /* 0xfffffff400647947 */ /* 0x000fea000383ffff */
.L_x_322:
[----:B0-----:R0:W1:Y:S02]  /*10ee0*/  SYNCS.PHASECHK.TRANS64.TRYWAIT P0, [R9+URZ], R4 ;  /* 0x00000004090075a7 */ /* 0x001064000800017f */
[----:B-1----:R-:W-:Y:S05]  /*10ef0*/  @!P0 NANOSLEEP.SYNCS 0x989680 ;  /* 0x009896800000895d */ /* 0x002fea0003900000 */
[----:B------:R-:W1:Y:S02]  /*10f00*/  @!P0 SYNCS.PHASECHK.TRANS64 P0, [R9+URZ], R4 ;  /* 0x00000004090085a7 */ /* 0x000e64000800007f */
[----:B-1----:R-:W-:Y:S05]  /*10f10*/  @!P0 BRA `(.L_x_322) ;  /* 0xfffffffc00f08947 */ /* 0x002fea000383ffff */
[----:B------:R-:W-:Y:S05]  /*10f20*/  BRA `(.L_x_347) ;  /* 0xfffffff400747947 */ /* 0x000fea000383ffff */
.L_x_323:
[----:B0-----:R0:W1:Y:S02]  /*10f30*/  SYNCS.PHASECHK.TRANS64.TRYWAIT P0, [R6+URZ], R5 ;  /* 0x00000005060075a7 */ /* 0x001064000800017f */
[----:B-1----:R-:W-:Y:S05]  /*10f40*/  @!P0 NANOSLEEP.SYNCS 0x989680 ;  /* 0x009896800000895d */ /* 0x002fea0003900000 */
[----:B------:R-:W1:Y:S02]  /*10f50*/  @!P0 SYNCS.PHASECHK.TRANS64 P0, [R6+URZ], R5 ;  /* 0x00000005060085a7 */ /* 0x000e64000800007f */
[----:B-1----:R-:W-:Y:S05]  /*10f60*/  @!P0 BRA `(.L_x_323) ;  /* 0xfffffffc00f08947 */ /* 0x002fea000383ffff */
[----:B------:R-:W-:Y:S05]  /*10f70*/  BRA `(.L_x_348) ;  /* 0xfffffff400847947 */ /* 0x000fea000383ffff */
.L_x_324:
[----:B0-----:R0:W1:Y:S02]  /*10f80*/  SYNCS.PHASECHK.TRANS64.TRYWAIT P0, [R9+URZ], R4 ;  /* 0x00000004090075a7 */ /* 0x001064000800017f */
[----:B-1----:R-:W-:Y:S05]  /*10f90*/  @!P0 NANOSLEEP.SYNCS 0x989680 ;  /* 0x009896800000895d */ /* 0x002fea0003900000 */
[----:B------:R-:W1:Y:S02]  /*10fa0*/  @!P0 SYNCS.PHASECHK.TRANS64 P0, [R9+URZ], R4 ;  /* 0x00000004090085a7 */ /* 0x000e64000800007f */
[----:B-1----:R-:W-:Y:S05]  /*10fb0*/  @!P0 BRA `(.L_x_324) ;  /* 0xfffffffc00f08947 */ /* 0x002fea000383ffff */
[----:B------:R-:W-:Y:S05]  /*10fc0*/  BRA `(.L_x_349) ;  /* 0xfffffff400947947 */ /* 0x000fea000383ffff */
.L_x_325:
[----:B0-----:R0:W1:Y:S02]  /*10fd0*/  SYNCS.PHASECHK.TRANS64.TRYWAIT P0, [R6+URZ], R5 ;  /* 0x00000005060075a7 */ /* 0x001064000800017f */
[----:B-1----:R-:W-:Y:S05]  /*10fe0*/  @!P0 NANOSLEEP.SYNCS 0x989680 ;  /* 0x009896800000895d */ /* 0x002fea0003900000 */
[----:B------:R-:W1:Y:S02]  /*10ff0*/  @!P0 SYNCS.PHASECHK.TRANS64 P0, [R6+URZ], R5 ;  /* 0x00000005060085a7 */ /* 0x000e64000800007f */
[----:B-1----:R-:W-:Y:S05]  /*11000*/  @!P0 BRA `(.L_x_325) ;  /* 0xfffffffc00f08947 */ /* 0x002fea000383ffff */
[----:B------:R-:W-:Y:S05]  /*11010*/  BRA `(.L_x_350) ;  /* 0xfffffff400a47947 */ /* 0x000fea000383ffff */
.L_x_326:
[----:B0-----:R0:W1:Y:S02]  /*11020*/  SYNCS.PHASECHK.TRANS64.TRYWAIT P0, [R9+URZ], R4 ;  /* 0x00000004090075a7 */ /* 0x001064000800017f */
[----:B-1----:R-:W-:Y:S05]  /*11030*/  @!P0 NANOSLEEP.SYNCS 0x989680 ;  /* 0x009896800000895d */ /* 0x002fea0003900000 */
[----:B------:R-:W1:Y:S02]  /*11040*/  @!P0 SYNCS.PHASECHK.TRANS64 P0, [R9+URZ], R4 ;  /* 0x00000004090085a7 */ /* 0x000e64000800007f */
[----:B-1----:R-:W-:Y:S05]  /*11050*/  @!P0 BRA `(.L_x_326) ;  /* 0xfffffffc00f08947 */ /* 0x002fea000383ffff */
[----:B------:R-:W-:Y:S05]  /*11060*/  BRA `(.L_x_351) ;  /* 0xfffffff400b47947 */ /* 0x000fea000383ffff */
.L_x_327:
[----:B0-----:R0:W1:Y:S02]  /*11070*/  SYNCS.PHASECHK.TRANS64.TRYWAIT P0, [R6+URZ], R5 ;  /* 0x00000005060075a7 */ /* 0x001064000800017f */
[----:B-1----:R-:W-:Y:S05]  /*11080*/  @!P0 NANOSLEEP.SYNCS 0x989680 ;  /* 0x009896800000895d */ /* 0x002fea0003900000 */
[----:B------:R-:W1:Y:S02]  /*11090*/  @!P0 SYNCS.PHASECHK.TRANS64 P0, [R6+URZ], R5 ;  /* 0x00000005060085a7 */ /* 0x000e64000800007f */
[----:B-1----:R-:W-:Y:S05]  /*110a0*/  @!P0 BRA `(.L_x_327) ;  /* 0xfffffffc00f08947 */ /* 0x002fea000383ffff */
[----:B------:R-:W-:Y:S05]  /*110b0*/  BRA `(.L_x_352) ;  /* 0xfffffff400c47947 */ /* 0x000fea000383ffff */
.L_x_328:
[----:B0-----:R0:W1:Y:S02]  /*110c0*/  SYNCS.PHASECHK.TRANS64.TRYWAIT P0, [R9+URZ], R4 ;  /* 0x00000004090075a7 */ /* 0x001064000800017f */
[----:B-1----:R-:W-:Y:S05]  /*110d0*/  @!P0 NANOSLEEP.SYNCS 0x989680 ;  /* 0x009896800000895d */ /* 0x002fea0003900000 */
[----:B------:R-:W1:Y:S02]  /*110e0*/  @!P0 SYNCS.PHASECHK.TRANS64 P0, [R9+URZ], R4 ;  /* 0x00000004090085a7 */ /* 0x000e64000800007f */
[----:B-1----:R-:W-:Y:S05]  /*110f0*/  @!P0 BRA `(.L_x_328) ;  /* 0xfffffffc00f08947 */ /* 0x002fea000383ffff */
[----:B------:R-:W-:Y:S05]  /*11100*/  BRA `(.L_x_353) ;  /* 0xfffffff400d47947 */ /* 0x000fea000383ffff */
.L_x_329:
[----:B0-----:R0:W1:Y:S02]  /*11110*/  SYNCS.PHASECHK.TRANS64.TRYWAIT P0, [R6+URZ], R5 ;  /* 0x00000005060075a7 */ /* 0x001064000800017f */
[----:B-1----:R-:W-:Y:S05]  /*11120*/  @!P0 NANOSLEEP.SYNCS 0x989680 ;  /* 0x009896800000895d */ /* 0x002fea0003900000 */
[----:B------:R-:W1:Y:S02]  /*11130*/  @!P0 SYNCS.PHASECHK.TRANS64 P0, [R6+URZ], R5 ;  /* 0x00000005060085a7 */ /* 0x000e64000800007f */
[----:B-1----:R-:W-:Y:S05]  /*11140*/  @!P0 BRA `(.L_x_329) ;  /* 0xfffffffc00f08947 */ /* 0x002fea000383ffff */
[----:B------:R-:W-:Y:S05]  /*11150*/  BRA `(.L_x_354) ;  /* 0xfffffff400e47947 */ /* 0x000fea000383ffff */
.L_x_330:
[----:B0-----:R0:W1:Y:S02]  /*11160*/  SYNCS.PHASECHK.TRANS64.TRYWAIT P0, [R9+URZ], R4 ;  /* 0x00000004090075a7 */ /* 0x001064000800017f */
[----:B-1----:R-:W-:Y:S05]  /*11170*/  @!P0 NANOSLEEP.SYNCS 0x989680 ;  /* 0x009896800000895d */ /* 0x002fea0003900000 */
[----:B------:R-:W1:Y:S02]  /*11180*/  @!P0 SYNCS.PHASECHK.TRANS64 P0, [R9+URZ], R4 ;  /* 0x00000004090085a7 */ /* 0x000e64000800007f */
[----:B-1----:R-:W-:Y:S05]  /*11190*/  @!P0 BRA `(.L_x_330) ;  /* 0xfffffffc00f08947 */ /* 0x002fea000383ffff */
[----:B------:R-:W-:Y:S05]  /*111a0*/  BRA `(.L_x_355) ;  /* 0xfffffff400f47947 */ /* 0x000fea000383ffff */
.L_x_331:
[----:B-1----:R1:W2:Y:S02]  /*111b0*/  SYNCS.PHASECHK.TRANS64.TRYWAIT P0, [R6+URZ], R5 ;  /* 0x00000005060075a7 */ /* 0x0022a4000800017f */
[----:B--2---:R-:W-:Y:S05]  /*111c0*/  @!P0 NANOSLEEP.SYNCS 0x989680 ;  /* 0x009896800000895d */ /* 0x004fea0003900000 */
[----:B------:R-:W2:Y:S02]  /*111d0*/  @!P0 SYNCS.PHASECHK.TRANS64 P0, [R6+URZ], R5 ;  /* 0x00000005060085a7 */ /* 0x000ea4000800007f */
[----:B--2---:R-:W-:Y:S05]  /*111e0*/  @!P0 BRA `(.L_x_331) ;  /* 0xfffffffc00f08947 */ /* 0x004fea000383ffff */
[----:B------:R-:W-:Y:S05]  /*111f0*/  BRA `(.L_x_356) ;  /* 0xfffffff400fc7947 */ /* 0x000fea000383ffff */
.L_x_357:
[----:B------:R-:W-:-:S00]  /*11200*/  BRA `(.L_x_357) ;  /* 0xfffffffc00fc7947 */ /* 0x000fc0000383ffff */
[----:B------:R-:W-:-:S00]  /*11210*/  NOP ;  /* 0x0000000000007918 */ /* 0x000fc00000000000 */
        /* <DEDUP_REMOVED lines=14> */
.L_x_358:


//--------------------- .nv.shared._ZN7cutlass13device_kernelINS_4gemm6kernel13GemmUniversalIN4cute5tupleIJiiiiEEENS1_10collective13CollectiveMmaINS1_37MainloopSm90TmaGmmaWarpSpecializedFP8ILi18ENS5_IJNS4_1CILi1EEESB_SB_EEENS1_35KernelTmaWarpSpecializedCooperativeEEENS5_IJNSA_ILi256EEENSA_ILi128EEENSA_ILi32EEEEEENS_12float_e5m2_tENS5_IJlSB_lEEESJ_SK_NS4_8TiledMMAINS4_8MMA_AtomIJNS4_4SM904GMMA31MMA_64x128x32_F32E5M2E5M2_SS_TNILNSO_7ScaleInE1ELSQ_1EEEEEENS4_6LayoutINS5_IJNSA_ILi2EEESB_SB_EEENS5_IJSB_NSA_ILi0EEESW_EEEEENS5_IJNS4_10UnderscoreESZ_SZ_EEEEENS4_13SM90_TMA_LOADENS4_14ComposedLayoutINS4_7SwizzleILi1ELi4ELi3EEENS4_18smem_ptr_flag_bitsILi8EEENST_INS5_IJNSA_ILi8EEESH_EEENS5_IJSH_SB_EEEEEEEvNS4_8identityES12_S1C_vS1D_EENS_8epilogue10collective6detail29Sm90TmaWarpSpecializedAdapterINS1G_15DefaultEpilogueISJ_SK_SK_NS1F_6thread17LinearCombinationISJ_Li1EffLNS1K_9ScaleType4KindE0ELNS_15FloatRoundStyleE2ESJ_EENS1_15EpilogueDefaultEEEEEvvEEEEvNT_6ParamsE --------------------------
	.section	.nv.shared._ZN7cutlass13device_kernelINS_4gemm6kernel13GemmUniversalIN4cute5tupleIJiiiiEEENS1_10collective13CollectiveMmaINS1_37MainloopSm90TmaGmmaWarpSpecializedFP8ILi18ENS5_IJNS4_1CILi1EEESB_SB_EEENS1_35KernelTmaWarpSpecializedCooperativeEEENS5_IJNSA_ILi256EEENSA_ILi128EEENSA_ILi32EEEEEENS_12float_e5m2_tENS5_IJlSB_lEEESJ_SK_NS4_8TiledMMAINS4_8MMA_AtomIJNS4_4SM904GMMA31MMA_64x128x32_F32E5M2E5M2_SS_TNILNSO_7ScaleInE1ELSQ_1EEEEEENS4_6LayoutINS5_IJNSA_ILi2EEESB_SB_EEENS5_IJSB_NSA_ILi0EEESW_EEEEENS5_IJNS4_10UnderscoreESZ_SZ_EEEEENS4_13SM90_TMA_LOADENS4_14ComposedLayoutINS4_7SwizzleILi1ELi4ELi3EEENS4_18smem_ptr_flag_bitsILi8EEENST_INS5_IJNSA_ILi8EEESH_EEENS5_IJSH_SB_EEEEEEEvNS4_8identityES12_S1C_vS1D_EENS_8epilogue10collective6detail29Sm90TmaWarpSpecializedAdapterINS1G_15DefaultEpilogueISJ_SK_SK_NS1F_6thread17LinearCombinationISJ_Li1EffLNS1K_9ScaleType4KindE0ELNS_15FloatRoundStyleE2ESJ_EENS1_15EpilogueDefaultEEEEEvvEEEEvNT_6ParamsE,"aw",@nobits
	.sectionflags	@""
	.align	16
	.zero		1024


//--------------------- .nv.shared.reserved.0     --------------------------
	.section	.nv.shared.reserved.0,"aw",@nobits
	.weak		__nv_reservedSMEM_offset_0_alias
	.size		__nv_reservedSMEM_offset_0_alias, 0, 0
	.other		__nv_reservedSMEM_offset_0_alias,@"STO_CUDA_RESERVED_SHARED STV_DEFAULT"
__nv_reservedSMEM_offset_0_alias:
	.zero		0


//--------------------- .nv.global                --------------------------
	.section	.nv.global,"aw",@nobits
.nv.global:
	.type		_ZN40_INTERNAL_3d167b5a_4_k_cu_73e60a41_241174cute1_E,@object
	.size		_ZN40_INTERNAL_3d167b5a_4_k_cu_73e60a41_241174cute1_E,(_ZN40_INTERNAL_3d167b5a_4_k_cu_73e60a41_241174cuda3std3__45__cpo6cbeginE - _ZN40_INTERNAL_3d167b5a_4_k_cu_73e60a41_241174cute1_E)
_ZN40_INTERNAL_3d167b5a_4_k_cu_73e60a41_241174cute1_E:
	.zero		1
	.type		_ZN40_INTERNAL_3d167b5a_4_k_cu_73e60a41_241174cuda3std3__45__cpo6cbeginE,@object
	.size		_ZN40_INTERNAL_3d167b5a_4_k_cu_73e60a41_241174cuda3std3__45__cpo6cbeginE,(_ZN40_INTERNAL_3d167b5a_4_k_cu_73e60a41_241174cuda3std3__48in_placeE - _ZN40_INTERNAL_3d167b5a_4_k_cu_73e60a41_241174cuda3std3__45__cpo6cbeginE)
_ZN40_INTERNAL_3d167b5a_4_k_cu_73e60a41_241174cuda3std3__45__cpo6cbeginE:
	.zero		1
	.type		_ZN40_INTERNAL_3d167b5a_4_k_cu_73e60a41_241174cuda3std3__48in_placeE,@object
	.size		_ZN40_INTERNAL_3d167b5a_4_k_cu_73e60a41_241174cuda3std3__48in_placeE,(_ZN40_INTERNAL_3d167b5a_4_k_cu_73e60a41_241174cuda3std6ranges3__45__cpo9iter_moveE - _ZN40_INTERNAL_3d167b5a_4_k_cu_73e60a41_241174cuda3std3__48in_placeE)
_ZN40_INTERNAL_3d167b5a_4_k_cu_73e60a41_241174cuda3std3__48in_placeE:
	.zero		1
	.type		_ZN40_INTERNAL_3d167b5a_4_k_cu_73e60a41_241174cuda3std6ranges3__45__cpo9iter_moveE,@object
	.size		_ZN40_INTERNAL_3d167b5a_4_k_cu_73e60a41_241174cuda3std6ranges3__45__cpo9iter_moveE,(_ZN40_INTERNAL_3d167b5a_4_k_cu_73e60a41_241174cuda3std3__45__cpo5beginE - _ZN40_INTERNAL_3d167b5a_4_k_cu_73e60a41_241174cuda3std6ranges3__45__cpo9iter_moveE)
_ZN40_INTERNAL_3d167b5a_4_k_cu_73e60a41_241174cuda3std6ranges3__45__cpo9iter_moveE:
	.zero		1
	.type		_ZN40_INTERNAL_3d167b5a_4_k_cu_73e60a41_241174cuda3std3__45__cpo5beginE,@object
	.size		_ZN40_INTERNAL_3d167b5a_4_k_cu_73e60a41_241174cuda3std3__45__cpo5beginE,(_ZN40_INTERNAL_3d167b5a_4_k_cu_73e60a41_241174cuda3std3__442_GLOBAL__N__3d167b5a_4_k_cu_73e60a41_241176ignoreE - _ZN40_INTERNAL_3d167b5a_4_k_cu_73e60a41_241174cuda3std3__45__cpo5beginE)
_ZN40_INTERNAL_3d167b5a_4_k_cu_73e60a41_241174cuda3std3__45__cpo5beginE:
	.zero		1
	.type		_ZN40_INTERNAL_3d167b5a_4_k_cu_73e60a41_241174cuda3std3__442_GLOBAL__N__3d167b5a_4_k_cu_73e60a41_241176ignoreE,@object
	.size		_ZN40_INTERNAL_3d167b5a_4_k_cu_73e60a41_241174cuda3std3__442_GLOBAL__N__3d167b5a_4_k_cu_73e60a41_241176ignoreE,(_ZN40_INTERNAL_3d167b5a_4_k_cu_73e60a41_241174cute7productE - _ZN40_INTERNAL_3d167b5a_4_k_cu_73e60a41_241174cuda3std3__442_GLOBAL__N__3d167b5a_4_k_cu_73e60a41_241176ignoreE)
_ZN40_INTERNAL_3d167b5a_4_k_cu_73e60a41_241174cuda3std3__442_GLOBAL__N__3d167b5a_4_k_cu_73e60a41_241176ignoreE:
	.zero		1
	.type		_ZN40_INTERNAL_3d167b5a_4_k_cu_73e60a41_241174cute7productE,@object
	.size		_ZN40_INTERNAL_3d167b5a_4_k_cu_73e60a41_241174cute7productE,(_ZN40_INTERNAL_3d167b5a_4_k_cu_73e60a41_241174cuda3std3__45__cpo3endE - _ZN40_INTERNAL_3d167b5a_4_k_cu_73e60a41_241174cute7productE)
_ZN40_INTERNAL_3d167b5a_4_k_cu_73e60a41_241174cute7productE:
	.zero		1
	.type		_ZN40_INTERNAL_3d167b5a_4_k_cu_73e60a41_241174cuda3std3__45__cpo3endE,@object
	.size		_ZN40_INTERNAL_3d167b5a_4_k_cu_73e60a41_241174cuda3std3__45__cpo3endE,(_ZN40_INTERNAL_3d167b5a_4_k_cu_73e60a41_241174cuda3std3__419piecewise_constructE - _ZN40_INTERNAL_3d167b5a_4_k_cu_73e60a41_241174cuda3std3__45__cpo3endE)
_ZN40_INTERNAL_3d167b5a_4_k_cu_73e60a41_241174cuda3std3__45__cpo3endE:
	.zero		1
	.type		_ZN40_INTERNAL_3d167b5a_4_k_cu_73e60a41_241174cuda3std3__419piecewise_constructE,@object
	.size		_ZN40_INTERNAL_3d167b5a_4_k_cu_73e60a41_241174cuda3std3__419piecewise_constructE,(_ZN40_INTERNAL_3d167b5a_4_k_cu_73e60a41_241174cuda3std3__45__cpo4cendE - _ZN40_INTERNAL_3d167b5a_4_k_cu_73e60a41_241174cuda3std3__419piecewise_constructE)
_ZN40_INTERNAL_3d167b5a_4_k_cu_73e60a41_241174cuda3std3__419piecewise_constructE:
	.zero		1
	.type		_ZN40_INTERNAL_3d167b5a_4_k_cu_73e60a41_241174cuda3std3__45__cpo4cendE,@object
	.size		_ZN40_INTERNAL_3d167b5a_4_k_cu_73e60a41_241174cuda3std3__45__cpo4cendE,(_ZN40_INTERNAL_3d167b5a_4_k_cu_73e60a41_241174cuda3std6ranges3__45__cpo4swapE - _ZN40_INTERNAL_3d167b5a_4_k_cu_73e60a41_241174cuda3std3__45__cpo4cendE)
_ZN40_INTERNAL_3d167b5a_4_k_cu_73e60a41_241174cuda3std3__45__cpo4cendE:
	.zero		1
	.type		_ZN40_INTERNAL_3d167b5a_4_k_cu_73e60a41_241174cuda3std6ranges3__45__cpo4swapE,@object
	.size		_ZN40_INTERNAL_3d167b5a_4_k_cu_73e60a41_241174cuda3std6ranges3__45__cpo4swapE,(.L_7 - _ZN40_INTERNAL_3d167b5a_4_k_cu_73e60a41_241174cuda3std6ranges3__45__cpo4swapE)
_ZN40_INTERNAL_3d167b5a_4_k_cu_73e60a41_241174cuda3std6ranges3__45__cpo4swapE:
	.zero		1
.L_7:


//--------------------- .nv.constant0._ZN7cutlass13device_kernelINS_4gemm6kernel13GemmUniversalIN4cute5tupleIJiiiiEEENS1_10collective13CollectiveMmaINS1_37MainloopSm90TmaGmmaWarpSpecializedFP8ILi18ENS5_IJNS4_1CILi1EEESB_SB_EEENS1_35KernelTmaWarpSpecializedCooperativeEEENS5_IJNSA_ILi256EEENSA_ILi128EEENSA_ILi32EEEEEENS_12float_e5m2_tENS5_IJlSB_lEEESJ_SK_NS4_8TiledMMAINS4_8MMA_AtomIJNS4_4SM904GMMA31MMA_64x128x32_F32E5M2E5M2_SS_TNILNSO_7ScaleInE1ELSQ_1EEEEEENS4_6LayoutINS5_IJNSA_ILi2EEESB_SB_EEENS5_IJSB_NSA_ILi0EEESW_EEEEENS5_IJNS4_10UnderscoreESZ_SZ_EEEEENS4_13SM90_TMA_LOADENS4_14ComposedLayoutINS4_7SwizzleILi1ELi4ELi3EEENS4_18smem_ptr_flag_bitsILi8EEENST_INS5_IJNSA_ILi8EEESH_EEENS5_IJSH_SB_EEEEEEEvNS4_8identityES12_S1C_vS1D_EENS_8epilogue10collective6detail29Sm90TmaWarpSpecializedAdapterINS1G_15DefaultEpilogueISJ_SK_SK_NS1F_6thread17LinearCombinationISJ_Li1EffLNS1K_9ScaleType4KindE0ELNS_15FloatRoundStyleE2ESJ_EENS1_15EpilogueDefaultEEEEEvvEEEEvNT_6ParamsE --------------------------
	.section	.nv.constant0._ZN7cutlass13device_kernelINS_4gemm6kernel13GemmUniversalIN4cute5tupleIJiiiiEEENS1_10collective13CollectiveMmaINS1_37MainloopSm90TmaGmmaWarpSpecializedFP8ILi18ENS5_IJNS4_1CILi1EEESB_SB_EEENS1_35KernelTmaWarpSpecializedCooperativeEEENS5_IJNSA_ILi256EEENSA_ILi128EEENSA_ILi32EEEEEENS_12float_e5m2_tENS5_IJlSB_lEEESJ_SK_NS4_8TiledMMAINS4_8MMA_AtomIJNS4_4SM904GMMA31MMA_64x128x32_F32E5M2E5M2_SS_TNILNSO_7ScaleInE1ELSQ_1EEEEEENS4_6LayoutINS5_IJNSA_ILi2EEESB_SB_EEENS5_IJSB_NSA_ILi0EEESW_EEEEENS5_IJNS4_10UnderscoreESZ_SZ_EEEEENS4_13SM90_TMA_LOADENS4_14ComposedLayoutINS4_7SwizzleILi1ELi4ELi3EEENS4_18smem_ptr_flag_bitsILi8EEENST_INS5_IJNSA_ILi8EEESH_EEENS5_IJSH_SB_EEEEEEEvNS4_8identityES12_S1C_vS1D_EENS_8epilogue10collective6detail29Sm90TmaWarpSpecializedAdapterINS1G_15DefaultEpilogueISJ_SK_SK_NS1F_6thread17LinearCombinationISJ_Li1EffLNS1K_9ScaleType4KindE0ELNS_15FloatRoundStyleE2ESJ_EENS1_15EpilogueDefaultEEEEEvvEEEEvNT_6ParamsE,"a",@progbits
	.sectionflags	@""
	.align	4
.nv.constant0._ZN7cutlass13device_kernelINS_4gemm6kernel13GemmUniversalIN4cute5tupleIJiiiiEEENS1_10collective13CollectiveMmaINS1_37MainloopSm90TmaGmmaWarpSpecializedFP8ILi18ENS5_IJNS4_1CILi1EEESB_SB_EEENS1_35KernelTmaWarpSpecializedCooperativeEEENS5_IJNSA_ILi256EEENSA_ILi128EEENSA_ILi32EEEEEENS_12float_e5m2_tENS5_IJlSB_lEEESJ_SK_NS4_8TiledMMAINS4_8MMA_AtomIJNS4_4SM904GMMA31MMA_64x128x32_F32E5M2E5M2_SS_TNILNSO_7ScaleInE1ELSQ_1EEEEEENS4_6LayoutINS5_IJNSA_ILi2EEESB_SB_EEENS5_IJSB_NSA_ILi0EEESW_EEEEENS5_IJNS4_10UnderscoreESZ_SZ_EEEEENS4_13SM90_TMA_LOADENS4_14ComposedLayoutINS4_7SwizzleILi1ELi4ELi3EEENS4_18smem_ptr_flag_bitsILi8EEENST_INS5_IJNSA_ILi8EEESH_EEENS5_IJSH_SB_EEEEEEEvNS4_8identityES12_S1C_vS1D_EENS_8epilogue10collective6detail29Sm90TmaWarpSpecializedAdapterINS1G_15DefaultEpilogueISJ_SK_SK_NS1F_6thread17LinearCombinationISJ_Li1EffLNS1K_9ScaleType4KindE0ELNS_15FloatRoundStyleE2ESJ_EENS1_15EpilogueDefaultEEEEEvvEEEEvNT_6ParamsE:
	.zero		1664


//--------------------- SYMBOLS --------------------------

	.type		.nv.reservedSmem.offset0,@object
	.size		.nv.reservedSmem.offset0,0x4
